//
// Generated by NVIDIA NVVM Compiler
//
// Compiler Build ID: CL-36424714
// Cuda compilation tools, release 13.0, V13.0.88
// Based on NVVM 20.0.0
//

.version 9.0
.target sm_100
.address_size 64

	// .globl	_Z11hash_kerneliiPKiPl

.visible .entry _Z11hash_kerneliiPKiPl(
	.param .u32 _Z11hash_kerneliiPKiPl_param_0,
	.param .u32 _Z11hash_kerneliiPKiPl_param_1,
	.param .u64 .ptr .align 1 _Z11hash_kerneliiPKiPl_param_2,
	.param .u64 .ptr .align 1 _Z11hash_kerneliiPKiPl_param_3
)
{
	.reg .pred 	%p<11>;
	.reg .b32 	%r<58>;
	.reg .b64 	%rd<143>;

	ld.param.u32 	%r18, [_Z11hash_kerneliiPKiPl_param_0];
	ld.param.u32 	%r17, [_Z11hash_kerneliiPKiPl_param_1];
	ld.param.u64 	%rd23, [_Z11hash_kerneliiPKiPl_param_2];
	ld.param.u64 	%rd22, [_Z11hash_kerneliiPKiPl_param_3];
	cvta.to.global.u64 	%rd1, %rd23;
	mov.u32 	%r19, %ntid.x;
	mov.u32 	%r20, %ctaid.x;
	mov.u32 	%r21, %tid.x;
	mad.lo.s32 	%r1, %r19, %r20, %r21;
	setp.ge.s32 	%p1, %r1, %r18;
	@%p1 bra 	$L__BB0_15;
	mul.lo.s32 	%r22, %r17, %r1;
	cvt.s64.s32 	%rd2, %r22;
	setp.lt.s32 	%p2, %r17, 1;
	mov.b64 	%rd142, -3750763034362895579;
	@%p2 bra 	$L__BB0_14;
	and.b32  	%r2, %r17, 15;
	setp.lt.u32 	%p3, %r17, 16;
	mov.b64 	%rd142, -3750763034362895579;
	mov.b32 	%r55, 0;
	@%p3 bra 	$L__BB0_5;
	and.b32  	%r55, %r17, 2147483632;
	neg.s32 	%r53, %r55;
	shl.b64 	%rd28, %rd2, 2;
	add.s64 	%rd29, %rd28, %rd1;
	add.s64 	%rd132, %rd29, 32;
	mov.b64 	%rd142, -3750763034362895579;
$L__BB0_4:
	.pragma "nounroll";
	ld.global.nc.u32 	%r24, [%rd132+-32];
	cvt.u64.u32 	%rd30, %r24;
	xor.b64  	%rd31, %rd142, %rd30;
	mul.lo.s64 	%rd32, %rd31, 1099511628211;
	ld.global.nc.u32 	%r25, [%rd132+-28];
	cvt.u64.u32 	%rd33, %r25;
	xor.b64  	%rd34, %rd32, %rd33;
	mul.lo.s64 	%rd35, %rd34, 1099511628211;
	ld.global.nc.u32 	%r26, [%rd132+-24];
	cvt.u64.u32 	%rd36, %r26;
	xor.b64  	%rd37, %rd35, %rd36;
	mul.lo.s64 	%rd38, %rd37, 1099511628211;
	ld.global.nc.u32 	%r27, [%rd132+-20];
	cvt.u64.u32 	%rd39, %r27;
	xor.b64  	%rd40, %rd38, %rd39;
	mul.lo.s64 	%rd41, %rd40, 1099511628211;
	ld.global.nc.u32 	%r28, [%rd132+-16];
	cvt.u64.u32 	%rd42, %r28;
	xor.b64  	%rd43, %rd41, %rd42;
	mul.lo.s64 	%rd44, %rd43, 1099511628211;
	ld.global.nc.u32 	%r29, [%rd132+-12];
	cvt.u64.u32 	%rd45, %r29;
	xor.b64  	%rd46, %rd44, %rd45;
	mul.lo.s64 	%rd47, %rd46, 1099511628211;
	ld.global.nc.u32 	%r30, [%rd132+-8];
	cvt.u64.u32 	%rd48, %r30;
	xor.b64  	%rd49, %rd47, %rd48;
	mul.lo.s64 	%rd50, %rd49, 1099511628211;
	ld.global.nc.u32 	%r31, [%rd132+-4];
	cvt.u64.u32 	%rd51, %r31;
	xor.b64  	%rd52, %rd50, %rd51;
	mul.lo.s64 	%rd53, %rd52, 1099511628211;
	ld.global.nc.u32 	%r32, [%rd132];
	cvt.u64.u32 	%rd54, %r32;
	xor.b64  	%rd55, %rd53, %rd54;
	mul.lo.s64 	%rd56, %rd55, 1099511628211;
	ld.global.nc.u32 	%r33, [%rd132+4];
	cvt.u64.u32 	%rd57, %r33;
	xor.b64  	%rd58, %rd56, %rd57;
	mul.lo.s64 	%rd59, %rd58, 1099511628211;
	ld.global.nc.u32 	%r34, [%rd132+8];
	cvt.u64.u32 	%rd60, %r34;
	xor.b64  	%rd61, %rd59, %rd60;
	mul.lo.s64 	%rd62, %rd61, 1099511628211;
	ld.global.nc.u32 	%r35, [%rd132+12];
	cvt.u64.u32 	%rd63, %r35;
	xor.b64  	%rd64, %rd62, %rd63;
	mul.lo.s64 	%rd65, %rd64, 1099511628211;
	ld.global.nc.u32 	%r36, [%rd132+16];
	cvt.u64.u32 	%rd66, %r36;
	xor.b64  	%rd67, %rd65, %rd66;
	mul.lo.s64 	%rd68, %rd67, 1099511628211;
	ld.global.nc.u32 	%r37, [%rd132+20];
	cvt.u64.u32 	%rd69, %r37;
	xor.b64  	%rd70, %rd68, %rd69;
	mul.lo.s64 	%rd71, %rd70, 1099511628211;
	ld.global.nc.u32 	%r38, [%rd132+24];
	cvt.u64.u32 	%rd72, %r38;
	xor.b64  	%rd73, %rd71, %rd72;
	mul.lo.s64 	%rd74, %rd73, 1099511628211;
	ld.global.nc.u32 	%r39, [%rd132+28];
	cvt.u64.u32 	%rd75, %r39;
	xor.b64  	%rd76, %rd74, %rd75;
	mul.lo.s64 	%rd142, %rd76, 1099511628211;
	add.s32 	%r53, %r53, 16;
	add.s64 	%rd132, %rd132, 64;
	setp.ne.s32 	%p4, %r53, 0;
	@%p4 bra 	$L__BB0_4;
$L__BB0_5:
	setp.eq.s32 	%p5, %r2, 0;
	@%p5 bra 	$L__BB0_14;
	and.b32  	%r8, %r17, 7;
	setp.lt.u32 	%p6, %r2, 8;
	@%p6 bra 	$L__BB0_8;
	cvt.u64.u32 	%rd78, %r55;
	add.s64 	%rd79, %rd78, %rd2;
	shl.b64 	%rd80, %rd79, 2;
	add.s64 	%rd81, %rd1, %rd80;
	ld.global.nc.u32 	%r40, [%rd81];
	cvt.u64.u32 	%rd82, %r40;
	xor.b64  	%rd83, %rd142, %rd82;
	mul.lo.s64 	%rd84, %rd83, 1099511628211;
	ld.global.nc.u32 	%r41, [%rd81+4];
	cvt.u64.u32 	%rd85, %r41;
	xor.b64  	%rd86, %rd84, %rd85;
	mul.lo.s64 	%rd87, %rd86, 1099511628211;
	ld.global.nc.u32 	%r42, [%rd81+8];
	cvt.u64.u32 	%rd88, %r42;
	xor.b64  	%rd89, %rd87, %rd88;
	mul.lo.s64 	%rd90, %rd89, 1099511628211;
	ld.global.nc.u32 	%r43, [%rd81+12];
	cvt.u64.u32 	%rd91, %r43;
	xor.b64  	%rd92, %rd90, %rd91;
	mul.lo.s64 	%rd93, %rd92, 1099511628211;
	ld.global.nc.u32 	%r44, [%rd81+16];
	cvt.u64.u32 	%rd94, %r44;
	xor.b64  	%rd95, %rd93, %rd94;
	mul.lo.s64 	%rd96, %rd95, 1099511628211;
	ld.global.nc.u32 	%r45, [%rd81+20];
	cvt.u64.u32 	%rd97, %r45;
	xor.b64  	%rd98, %rd96, %rd97;
	mul.lo.s64 	%rd99, %rd98, 1099511628211;
	ld.global.nc.u32 	%r46, [%rd81+24];
	cvt.u64.u32 	%rd100, %r46;
	xor.b64  	%rd101, %rd99, %rd100;
	mul.lo.s64 	%rd102, %rd101, 1099511628211;
	ld.global.nc.u32 	%r47, [%rd81+28];
	cvt.u64.u32 	%rd103, %r47;
	xor.b64  	%rd104, %rd102, %rd103;
	mul.lo.s64 	%rd142, %rd104, 1099511628211;
	add.s32 	%r55, %r55, 8;
$L__BB0_8:
	setp.eq.s32 	%p7, %r8, 0;
	@%p7 bra 	$L__BB0_14;
	and.b32  	%r11, %r17, 3;
	setp.lt.u32 	%p8, %r8, 4;
	@%p8 bra 	$L__BB0_11;
	cvt.u64.u32 	%rd106, %r55;
	add.s64 	%rd107, %rd106, %rd2;
	shl.b64 	%rd108, %rd107, 2;
	add.s64 	%rd109, %rd1, %rd108;
	ld.global.nc.u32 	%r48, [%rd109];
	cvt.u64.u32 	%rd110, %r48;
	xor.b64  	%rd111, %rd142, %rd110;
	mul.lo.s64 	%rd112, %rd111, 1099511628211;
	ld.global.nc.u32 	%r49, [%rd109+4];
	cvt.u64.u32 	%rd113, %r49;
	xor.b64  	%rd114, %rd112, %rd113;
	mul.lo.s64 	%rd115, %rd114, 1099511628211;
	ld.global.nc.u32 	%r50, [%rd109+8];
	cvt.u64.u32 	%rd116, %r50;
	xor.b64  	%rd117, %rd115, %rd116;
	mul.lo.s64 	%rd118, %rd117, 1099511628211;
	ld.global.nc.u32 	%r51, [%rd109+12];
	cvt.u64.u32 	%rd119, %r51;
	xor.b64  	%rd120, %rd118, %rd119;
	mul.lo.s64 	%rd142, %rd120, 1099511628211;
	add.s32 	%r55, %r55, 4;
$L__BB0_11:
	setp.eq.s32 	%p9, %r11, 0;
	@%p9 bra 	$L__BB0_14;
	cvt.u64.u32 	%rd121, %r55;
	add.s64 	%rd122, %rd2, %rd121;
	shl.b64 	%rd123, %rd122, 2;
	add.s64 	%rd140, %rd1, %rd123;
	neg.s32 	%r57, %r11;
$L__BB0_13:
	.pragma "nounroll";
	ld.global.nc.u32 	%r52, [%rd140];
	cvt.u64.u32 	%rd124, %r52;
	xor.b64  	%rd125, %rd142, %rd124;
	mul.lo.s64 	%rd142, %rd125, 1099511628211;
	add.s64 	%rd140, %rd140, 4;
	add.s32 	%r57, %r57, 1;
	setp.ne.s32 	%p10, %r57, 0;
	@%p10 bra 	$L__BB0_13;
$L__BB0_14:
	shr.u64 	%rd126, %rd142, 60;
	and.b64  	%rd127, %rd142, 1152921504606846975;
	xor.b64  	%rd128, %rd126, %rd127;
	cvta.to.global.u64 	%rd129, %rd22;
	mul.wide.s32 	%rd130, %r1, 8;
	add.s64 	%rd131, %rd129, %rd130;
	st.global.u64 	[%rd131], %rd128;
$L__BB0_15:
	ret;

}
	// .globl	_Z18kernel_hash_kerneliiiPKiS0_Pl
.visible .entry _Z18kernel_hash_kerneliiiPKiS0_Pl(
	.param .u32 _Z18kernel_hash_kerneliiiPKiS0_Pl_param_0,
	.param .u32 _Z18kernel_hash_kerneliiiPKiS0_Pl_param_1,
	.param .u32 _Z18kernel_hash_kerneliiiPKiS0_Pl_param_2,
	.param .u64 .ptr .align 1 _Z18kernel_hash_kerneliiiPKiS0_Pl_param_3,
	.param .u64 .ptr .align 1 _Z18kernel_hash_kerneliiiPKiS0_Pl_param_4,
	.param .u64 .ptr .align 1 _Z18kernel_hash_kerneliiiPKiS0_Pl_param_5
)
{
	.local .align 4 .b8 	__local_depot1[20];
	.reg .b64 	%SP;
	.reg .b64 	%SPL;
	.reg .pred 	%p<20>;
	.reg .b32 	%r<155>;
	.reg .b64 	%rd<178>;

	mov.u64 	%SPL, __local_depot1;
	ld.param.u32 	%r41, [_Z18kernel_hash_kerneliiiPKiS0_Pl_param_0];
	ld.param.u32 	%r42, [_Z18kernel_hash_kerneliiiPKiS0_Pl_param_1];
	ld.param.u32 	%r43, [_Z18kernel_hash_kerneliiiPKiS0_Pl_param_2];
	ld.param.u64 	%rd36, [_Z18kernel_hash_kerneliiiPKiS0_Pl_param_3];
	ld.param.u64 	%rd38, [_Z18kernel_hash_kerneliiiPKiS0_Pl_param_4];
	ld.param.u64 	%rd37, [_Z18kernel_hash_kerneliiiPKiS0_Pl_param_5];
	cvta.to.global.u64 	%rd1, %rd38;
	add.u64 	%rd2, %SPL, 0;
	mov.u32 	%r44, %ntid.x;
	mov.u32 	%r45, %ctaid.x;
	mov.u32 	%r46, %tid.x;
	mad.lo.s32 	%r47, %r44, %r45, %r46;
	div.s32 	%r2, %r47, %r43;
	mul.lo.s32 	%r48, %r2, %r43;
	sub.s32 	%r1, %r47, %r48;
	setp.ge.s32 	%p1, %r2, %r41;
	@%p1 bra 	$L__BB1_28;
	cvta.to.global.u64 	%rd3, %rd36;
	mul.lo.s32 	%r3, %r2, %r42;
	mul.wide.s32 	%rd40, %r3, 4;
	add.s64 	%rd4, %rd3, %rd40;
	add.s32 	%r4, %r42, -1;
	setp.lt.s32 	%p2, %r42, 2;
	@%p2 bra 	$L__BB1_14;
	mul.lo.s32 	%r5, %r1, %r4;
	add.s32 	%r50, %r42, -2;
	and.b32  	%r6, %r4, 15;
	setp.lt.u32 	%p3, %r50, 15;
	mov.b32 	%r146, 0;
	@%p3 bra 	$L__BB1_5;
	and.b32  	%r146, %r4, -16;
	neg.s32 	%r144, %r146;
	add.s64 	%rd42, %rd40, %rd3;
	add.s64 	%rd164, %rd42, 32;
	add.s64 	%rd163, %rd2, 32;
	mov.u32 	%r143, %r5;
$L__BB1_4:
	.pragma "nounroll";
	mul.wide.s32 	%rd43, %r143, 4;
	add.s64 	%rd44, %rd1, %rd43;
	ld.global.nc.u32 	%r51, [%rd164+-32];
	ld.global.nc.u32 	%r52, [%rd44];
	add.s32 	%r53, %r52, %r51;
	st.local.u32 	[%rd163+-32], %r53;
	ld.global.nc.u32 	%r54, [%rd164+-28];
	ld.global.nc.u32 	%r55, [%rd44+4];
	add.s32 	%r56, %r55, %r54;
	st.local.u32 	[%rd163+-28], %r56;
	ld.global.nc.u32 	%r57, [%rd164+-24];
	ld.global.nc.u32 	%r58, [%rd44+8];
	add.s32 	%r59, %r58, %r57;
	st.local.u32 	[%rd163+-24], %r59;
	ld.global.nc.u32 	%r60, [%rd164+-20];
	ld.global.nc.u32 	%r61, [%rd44+12];
	add.s32 	%r62, %r61, %r60;
	st.local.u32 	[%rd163+-20], %r62;
	ld.global.nc.u32 	%r63, [%rd164+-16];
	ld.global.nc.u32 	%r64, [%rd44+16];
	add.s32 	%r65, %r64, %r63;
	st.local.u32 	[%rd163+-16], %r65;
	ld.global.nc.u32 	%r66, [%rd164+-12];
	ld.global.nc.u32 	%r67, [%rd44+20];
	add.s32 	%r68, %r67, %r66;
	st.local.u32 	[%rd163+-12], %r68;
	ld.global.nc.u32 	%r69, [%rd164+-8];
	ld.global.nc.u32 	%r70, [%rd44+24];
	add.s32 	%r71, %r70, %r69;
	st.local.u32 	[%rd163+-8], %r71;
	ld.global.nc.u32 	%r72, [%rd164+-4];
	ld.global.nc.u32 	%r73, [%rd44+28];
	add.s32 	%r74, %r73, %r72;
	st.local.u32 	[%rd163+-4], %r74;
	ld.global.nc.u32 	%r75, [%rd164];
	ld.global.nc.u32 	%r76, [%rd44+32];
	add.s32 	%r77, %r76, %r75;
	st.local.u32 	[%rd163], %r77;
	ld.global.nc.u32 	%r78, [%rd164+4];
	ld.global.nc.u32 	%r79, [%rd44+36];
	add.s32 	%r80, %r79, %r78;
	st.local.u32 	[%rd163+4], %r80;
	ld.global.nc.u32 	%r81, [%rd164+8];
	ld.global.nc.u32 	%r82, [%rd44+40];
	add.s32 	%r83, %r82, %r81;
	st.local.u32 	[%rd163+8], %r83;
	ld.global.nc.u32 	%r84, [%rd164+12];
	ld.global.nc.u32 	%r85, [%rd44+44];
	add.s32 	%r86, %r85, %r84;
	st.local.u32 	[%rd163+12], %r86;
	ld.global.nc.u32 	%r87, [%rd164+16];
	ld.global.nc.u32 	%r88, [%rd44+48];
	add.s32 	%r89, %r88, %r87;
	st.local.u32 	[%rd163+16], %r89;
	ld.global.nc.u32 	%r90, [%rd164+20];
	ld.global.nc.u32 	%r91, [%rd44+52];
	add.s32 	%r92, %r91, %r90;
	st.local.u32 	[%rd163+20], %r92;
	ld.global.nc.u32 	%r93, [%rd164+24];
	ld.global.nc.u32 	%r94, [%rd44+56];
	add.s32 	%r95, %r94, %r93;
	st.local.u32 	[%rd163+24], %r95;
	ld.global.nc.u32 	%r96, [%rd164+28];
	ld.global.nc.u32 	%r97, [%rd44+60];
	add.s32 	%r98, %r97, %r96;
	st.local.u32 	[%rd163+28], %r98;
	add.s32 	%r144, %r144, 16;
	add.s64 	%rd164, %rd164, 64;
	add.s64 	%rd163, %rd163, 64;
	add.s32 	%r143, %r143, 16;
	setp.ne.s32 	%p4, %r144, 0;
	@%p4 bra 	$L__BB1_4;
$L__BB1_5:
	setp.eq.s32 	%p5, %r6, 0;
	@%p5 bra 	$L__BB1_14;
	and.b32  	%r14, %r4, 7;
	setp.lt.u32 	%p6, %r6, 8;
	@%p6 bra 	$L__BB1_8;
	mul.wide.u32 	%rd45, %r146, 4;
	add.s64 	%rd46, %rd4, %rd45;
	ld.global.nc.u32 	%r99, [%rd46];
	add.s32 	%r100, %r146, %r5;
	mul.wide.s32 	%rd47, %r100, 4;
	add.s64 	%rd48, %rd1, %rd47;
	ld.global.nc.u32 	%r101, [%rd48];
	add.s32 	%r102, %r101, %r99;
	add.s64 	%rd49, %rd2, %rd45;
	st.local.u32 	[%rd49], %r102;
	ld.global.nc.u32 	%r103, [%rd46+4];
	ld.global.nc.u32 	%r104, [%rd48+4];
	add.s32 	%r105, %r104, %r103;
	st.local.u32 	[%rd49+4], %r105;
	ld.global.nc.u32 	%r106, [%rd46+8];
	ld.global.nc.u32 	%r107, [%rd48+8];
	add.s32 	%r108, %r107, %r106;
	st.local.u32 	[%rd49+8], %r108;
	ld.global.nc.u32 	%r109, [%rd46+12];
	ld.global.nc.u32 	%r110, [%rd48+12];
	add.s32 	%r111, %r110, %r109;
	st.local.u32 	[%rd49+12], %r111;
	ld.global.nc.u32 	%r112, [%rd46+16];
	ld.global.nc.u32 	%r113, [%rd48+16];
	add.s32 	%r114, %r113, %r112;
	st.local.u32 	[%rd49+16], %r114;
	ld.global.nc.u32 	%r115, [%rd46+20];
	ld.global.nc.u32 	%r116, [%rd48+20];
	add.s32 	%r117, %r116, %r115;
	st.local.u32 	[%rd49+20], %r117;
	ld.global.nc.u32 	%r118, [%rd46+24];
	ld.global.nc.u32 	%r119, [%rd48+24];
	add.s32 	%r120, %r119, %r118;
	st.local.u32 	[%rd49+24], %r120;
	ld.global.nc.u32 	%r121, [%rd46+28];
	ld.global.nc.u32 	%r122, [%rd48+28];
	add.s32 	%r123, %r122, %r121;
	st.local.u32 	[%rd49+28], %r123;
	add.s32 	%r146, %r146, 8;
$L__BB1_8:
	setp.eq.s32 	%p7, %r14, 0;
	@%p7 bra 	$L__BB1_14;
	and.b32  	%r17, %r4, 3;
	setp.lt.u32 	%p8, %r14, 4;
	@%p8 bra 	$L__BB1_11;
	mul.wide.u32 	%rd50, %r146, 4;
	add.s64 	%rd51, %rd4, %rd50;
	ld.global.nc.u32 	%r124, [%rd51];
	add.s32 	%r125, %r146, %r5;
	mul.wide.s32 	%rd52, %r125, 4;
	add.s64 	%rd53, %rd1, %rd52;
	ld.global.nc.u32 	%r126, [%rd53];
	add.s32 	%r127, %r126, %r124;
	add.s64 	%rd54, %rd2, %rd50;
	st.local.u32 	[%rd54], %r127;
	ld.global.nc.u32 	%r128, [%rd51+4];
	ld.global.nc.u32 	%r129, [%rd53+4];
	add.s32 	%r130, %r129, %r128;
	st.local.u32 	[%rd54+4], %r130;
	ld.global.nc.u32 	%r131, [%rd51+8];
	ld.global.nc.u32 	%r132, [%rd53+8];
	add.s32 	%r133, %r132, %r131;
	st.local.u32 	[%rd54+8], %r133;
	ld.global.nc.u32 	%r134, [%rd51+12];
	ld.global.nc.u32 	%r135, [%rd53+12];
	add.s32 	%r136, %r135, %r134;
	st.local.u32 	[%rd54+12], %r136;
	add.s32 	%r146, %r146, 4;
$L__BB1_11:
	setp.eq.s32 	%p9, %r17, 0;
	@%p9 bra 	$L__BB1_14;
	add.s32 	%r149, %r146, %r5;
	mul.wide.u32 	%rd55, %r146, 4;
	add.s64 	%rd166, %rd2, %rd55;
	add.s64 	%rd57, %rd40, %rd55;
	add.s64 	%rd165, %rd3, %rd57;
	neg.s32 	%r148, %r17;
$L__BB1_13:
	.pragma "nounroll";
	mul.wide.s32 	%rd58, %r149, 4;
	add.s64 	%rd59, %rd1, %rd58;
	ld.global.nc.u32 	%r137, [%rd165];
	ld.global.nc.u32 	%r138, [%rd59];
	add.s32 	%r139, %r138, %r137;
	st.local.u32 	[%rd166], %r139;
	add.s32 	%r149, %r149, 1;
	add.s64 	%rd166, %rd166, 4;
	add.s64 	%rd165, %rd165, 4;
	add.s32 	%r148, %r148, 1;
	setp.ne.s32 	%p10, %r148, 0;
	@%p10 bra 	$L__BB1_13;
$L__BB1_14:
	mul.wide.s32 	%rd61, %r4, 4;
	add.s64 	%rd62, %rd4, %rd61;
	ld.global.nc.u32 	%r140, [%rd62];
	add.s64 	%rd63, %rd2, %rd61;
	st.local.u32 	[%rd63], %r140;
	setp.lt.s32 	%p11, %r42, 1;
	mov.b64 	%rd177, -3750763034362895579;
	@%p11 bra 	$L__BB1_27;
	and.b32  	%r26, %r42, 15;
	setp.lt.u32 	%p12, %r42, 16;
	mov.b64 	%rd177, -3750763034362895579;
	mov.b32 	%r152, 0;
	@%p12 bra 	$L__BB1_18;
	and.b32  	%r152, %r42, 2147483632;
	neg.s32 	%r150, %r152;
	add.s64 	%rd167, %rd2, 32;
	mov.b64 	%rd177, -3750763034362895579;
$L__BB1_17:
	.pragma "nounroll";
	ld.local.u32 	%rd67, [%rd167+-32];
	xor.b64  	%rd68, %rd177, %rd67;
	mul.lo.s64 	%rd69, %rd68, 1099511628211;
	ld.local.u32 	%rd70, [%rd167+-28];
	xor.b64  	%rd71, %rd69, %rd70;
	mul.lo.s64 	%rd72, %rd71, 1099511628211;
	ld.local.u32 	%rd73, [%rd167+-24];
	xor.b64  	%rd74, %rd72, %rd73;
	mul.lo.s64 	%rd75, %rd74, 1099511628211;
	ld.local.u32 	%rd76, [%rd167+-20];
	xor.b64  	%rd77, %rd75, %rd76;
	mul.lo.s64 	%rd78, %rd77, 1099511628211;
	ld.local.u32 	%rd79, [%rd167+-16];
	xor.b64  	%rd80, %rd78, %rd79;
	mul.lo.s64 	%rd81, %rd80, 1099511628211;
	ld.local.u32 	%rd82, [%rd167+-12];
	xor.b64  	%rd83, %rd81, %rd82;
	mul.lo.s64 	%rd84, %rd83, 1099511628211;
	ld.local.u32 	%rd85, [%rd167+-8];
	xor.b64  	%rd86, %rd84, %rd85;
	mul.lo.s64 	%rd87, %rd86, 1099511628211;
	ld.local.u32 	%rd88, [%rd167+-4];
	xor.b64  	%rd89, %rd87, %rd88;
	mul.lo.s64 	%rd90, %rd89, 1099511628211;
	ld.local.u32 	%rd91, [%rd167];
	xor.b64  	%rd92, %rd90, %rd91;
	mul.lo.s64 	%rd93, %rd92, 1099511628211;
	ld.local.u32 	%rd94, [%rd167+4];
	xor.b64  	%rd95, %rd93, %rd94;
	mul.lo.s64 	%rd96, %rd95, 1099511628211;
	ld.local.u32 	%rd97, [%rd167+8];
	xor.b64  	%rd98, %rd96, %rd97;
	mul.lo.s64 	%rd99, %rd98, 1099511628211;
	ld.local.u32 	%rd100, [%rd167+12];
	xor.b64  	%rd101, %rd99, %rd100;
	mul.lo.s64 	%rd102, %rd101, 1099511628211;
	ld.local.u32 	%rd103, [%rd167+16];
	xor.b64  	%rd104, %rd102, %rd103;
	mul.lo.s64 	%rd105, %rd104, 1099511628211;
	ld.local.u32 	%rd106, [%rd167+20];
	xor.b64  	%rd107, %rd105, %rd106;
	mul.lo.s64 	%rd108, %rd107, 1099511628211;
	ld.local.u32 	%rd109, [%rd167+24];
	xor.b64  	%rd110, %rd108, %rd109;
	mul.lo.s64 	%rd111, %rd110, 1099511628211;
	ld.local.u32 	%rd112, [%rd167+28];
	xor.b64  	%rd113, %rd111, %rd112;
	mul.lo.s64 	%rd177, %rd113, 1099511628211;
	add.s32 	%r150, %r150, 16;
	add.s64 	%rd167, %rd167, 64;
	setp.ne.s32 	%p13, %r150, 0;
	@%p13 bra 	$L__BB1_17;
$L__BB1_18:
	setp.eq.s32 	%p14, %r26, 0;
	@%p14 bra 	$L__BB1_27;
	and.b32  	%r32, %r42, 7;
	setp.lt.u32 	%p15, %r26, 8;
	@%p15 bra 	$L__BB1_21;
	mul.wide.u32 	%rd115, %r152, 4;
	add.s64 	%rd116, %rd2, %rd115;
	ld.local.u32 	%rd117, [%rd116];
	xor.b64  	%rd118, %rd177, %rd117;
	mul.lo.s64 	%rd119, %rd118, 1099511628211;
	ld.local.u32 	%rd120, [%rd116+4];
	xor.b64  	%rd121, %rd119, %rd120;
	mul.lo.s64 	%rd122, %rd121, 1099511628211;
	ld.local.u32 	%rd123, [%rd116+8];
	xor.b64  	%rd124, %rd122, %rd123;
	mul.lo.s64 	%rd125, %rd124, 1099511628211;
	ld.local.u32 	%rd126, [%rd116+12];
	xor.b64  	%rd127, %rd125, %rd126;
	mul.lo.s64 	%rd128, %rd127, 1099511628211;
	ld.local.u32 	%rd129, [%rd116+16];
	xor.b64  	%rd130, %rd128, %rd129;
	mul.lo.s64 	%rd131, %rd130, 1099511628211;
	ld.local.u32 	%rd132, [%rd116+20];
	xor.b64  	%rd133, %rd131, %rd132;
	mul.lo.s64 	%rd134, %rd133, 1099511628211;
	ld.local.u32 	%rd135, [%rd116+24];
	xor.b64  	%rd136, %rd134, %rd135;
	mul.lo.s64 	%rd137, %rd136, 1099511628211;
	ld.local.u32 	%rd138, [%rd116+28];
	xor.b64  	%rd139, %rd137, %rd138;
	mul.lo.s64 	%rd177, %rd139, 1099511628211;
	add.s32 	%r152, %r152, 8;
$L__BB1_21:
	setp.eq.s32 	%p16, %r32, 0;
	@%p16 bra 	$L__BB1_27;
	and.b32  	%r35, %r42, 3;
	setp.lt.u32 	%p17, %r32, 4;
	@%p17 bra 	$L__BB1_24;
	mul.wide.u32 	%rd141, %r152, 4;
	add.s64 	%rd142, %rd2, %rd141;
	ld.local.u32 	%rd143, [%rd142];
	xor.b64  	%rd144, %rd177, %rd143;
	mul.lo.s64 	%rd145, %rd144, 1099511628211;
	ld.local.u32 	%rd146, [%rd142+4];
	xor.b64  	%rd147, %rd145, %rd146;
	mul.lo.s64 	%rd148, %rd147, 1099511628211;
	ld.local.u32 	%rd149, [%rd142+8];
	xor.b64  	%rd150, %rd148, %rd149;
	mul.lo.s64 	%rd151, %rd150, 1099511628211;
	ld.local.u32 	%rd152, [%rd142+12];
	xor.b64  	%rd153, %rd151, %rd152;
	mul.lo.s64 	%rd177, %rd153, 1099511628211;
	add.s32 	%r152, %r152, 4;
$L__BB1_24:
	setp.eq.s32 	%p18, %r35, 0;
	@%p18 bra 	$L__BB1_27;
	mul.wide.u32 	%rd154, %r152, 4;
	add.s64 	%rd175, %rd2, %rd154;
	neg.s32 	%r154, %r35;
$L__BB1_26:
	.pragma "nounroll";
	ld.local.u32 	%rd155, [%rd175];
	xor.b64  	%rd156, %rd177, %rd155;
	mul.lo.s64 	%rd177, %rd156, 1099511628211;
	add.s64 	%rd175, %rd175, 4;
	add.s32 	%r154, %r154, 1;
	setp.ne.s32 	%p19, %r154, 0;
	@%p19 bra 	$L__BB1_26;
$L__BB1_27:
	shr.u64 	%rd157, %rd177, 60;
	and.b64  	%rd158, %rd177, 1152921504606846975;
	xor.b64  	%rd159, %rd157, %rd158;
	mad.lo.s32 	%r142, %r1, %r41, %r2;
	cvta.to.global.u64 	%rd160, %rd37;
	mul.wide.s32 	%rd161, %r142, 8;
	add.s64 	%rd162, %rd160, %rd161;
	st.global.u64 	[%rd162], %rd159;
$L__BB1_28:
	ret;

}
	// .globl	_Z25deform_kernel_hash_kerneliiiPKiS0_Pl
.visible .entry _Z25deform_kernel_hash_kerneliiiPKiS0_Pl(
	.param .u32 _Z25deform_kernel_hash_kerneliiiPKiS0_Pl_param_0,
	.param .u32 _Z25deform_kernel_hash_kerneliiiPKiS0_Pl_param_1,
	.param .u32 _Z25deform_kernel_hash_kerneliiiPKiS0_Pl_param_2,
	.param .u64 .ptr .align 1 _Z25deform_kernel_hash_kerneliiiPKiS0_Pl_param_3,
	.param .u64 .ptr .align 1 _Z25deform_kernel_hash_kerneliiiPKiS0_Pl_param_4,
	.param .u64 .ptr .align 1 _Z25deform_kernel_hash_kerneliiiPKiS0_Pl_param_5
)
{
	.local .align 4 .b8 	__local_depot2[20];
	.reg .b64 	%SP;
	.reg .b64 	%SPL;
	.reg .pred 	%p<20>;
	.reg .b32 	%r<108>;
	.reg .b64 	%rd<180>;

	mov.u64 	%SPL, __local_depot2;
	ld.param.u32 	%r34, [_Z25deform_kernel_hash_kerneliiiPKiS0_Pl_param_0];
	ld.param.u32 	%r35, [_Z25deform_kernel_hash_kerneliiiPKiS0_Pl_param_1];
	ld.param.u32 	%r36, [_Z25deform_kernel_hash_kerneliiiPKiS0_Pl_param_2];
	ld.param.u64 	%rd32, [_Z25deform_kernel_hash_kerneliiiPKiS0_Pl_param_3];
	ld.param.u64 	%rd34, [_Z25deform_kernel_hash_kerneliiiPKiS0_Pl_param_4];
	ld.param.u64 	%rd33, [_Z25deform_kernel_hash_kerneliiiPKiS0_Pl_param_5];
	cvta.to.global.u64 	%rd1, %rd34;
	add.u64 	%rd2, %SPL, 0;
	mov.u32 	%r37, %ntid.x;
	mov.u32 	%r38, %ctaid.x;
	mov.u32 	%r39, %tid.x;
	mad.lo.s32 	%r40, %r37, %r38, %r39;
	div.s32 	%r2, %r40, %r36;
	mul.lo.s32 	%r41, %r2, %r36;
	sub.s32 	%r1, %r40, %r41;
	setp.ge.s32 	%p1, %r2, %r34;
	@%p1 bra 	$L__BB2_27;
	cvta.to.global.u64 	%rd3, %rd32;
	mul.lo.s32 	%r3, %r2, %r35;
	mul.wide.s32 	%rd36, %r3, 4;
	add.s64 	%rd4, %rd3, %rd36;
	add.s32 	%r4, %r35, -1;
	mul.lo.s32 	%r42, %r4, %r36;
	mul.lo.s32 	%r43, %r42, %r2;
	cvt.s64.s32 	%rd5, %r43;
	setp.lt.s32 	%p2, %r35, 2;
	@%p2 bra 	$L__BB2_13;
	mul.lo.s32 	%r5, %r1, %r4;
	add.s32 	%r45, %r35, -2;
	and.b32  	%r6, %r4, 7;
	setp.lt.u32 	%p3, %r45, 7;
	mov.b32 	%r101, 0;
	@%p3 bra 	$L__BB2_5;
	and.b32  	%r101, %r4, -8;
	neg.s32 	%r99, %r101;
	add.s64 	%rd38, %rd36, %rd3;
	add.s64 	%rd168, %rd38, 16;
	add.s64 	%rd167, %rd2, 16;
	add.s64 	%rd8, %rd1, 16;
	mov.u32 	%r98, %r5;
$L__BB2_4:
	.pragma "nounroll";
	cvt.s64.s32 	%rd39, %r98;
	add.s64 	%rd40, %rd5, %rd39;
	shl.b64 	%rd41, %rd40, 2;
	add.s64 	%rd42, %rd8, %rd41;
	ld.global.nc.u32 	%r46, [%rd168+-16];
	ld.global.nc.u32 	%r47, [%rd42+-16];
	add.s32 	%r48, %r47, %r46;
	st.local.u32 	[%rd167+-16], %r48;
	ld.global.nc.u32 	%r49, [%rd168+-12];
	ld.global.nc.u32 	%r50, [%rd42+-12];
	add.s32 	%r51, %r50, %r49;
	st.local.u32 	[%rd167+-12], %r51;
	ld.global.nc.u32 	%r52, [%rd168+-8];
	ld.global.nc.u32 	%r53, [%rd42+-8];
	add.s32 	%r54, %r53, %r52;
	st.local.u32 	[%rd167+-8], %r54;
	ld.global.nc.u32 	%r55, [%rd168+-4];
	ld.global.nc.u32 	%r56, [%rd42+-4];
	add.s32 	%r57, %r56, %r55;
	st.local.u32 	[%rd167+-4], %r57;
	ld.global.nc.u32 	%r58, [%rd168];
	ld.global.nc.u32 	%r59, [%rd42];
	add.s32 	%r60, %r59, %r58;
	st.local.u32 	[%rd167], %r60;
	ld.global.nc.u32 	%r61, [%rd168+4];
	ld.global.nc.u32 	%r62, [%rd42+4];
	add.s32 	%r63, %r62, %r61;
	st.local.u32 	[%rd167+4], %r63;
	ld.global.nc.u32 	%r64, [%rd168+8];
	ld.global.nc.u32 	%r65, [%rd42+8];
	add.s32 	%r66, %r65, %r64;
	st.local.u32 	[%rd167+8], %r66;
	ld.global.nc.u32 	%r67, [%rd168+12];
	ld.global.nc.u32 	%r68, [%rd42+12];
	add.s32 	%r69, %r68, %r67;
	st.local.u32 	[%rd167+12], %r69;
	add.s32 	%r99, %r99, 8;
	add.s64 	%rd168, %rd168, 32;
	add.s64 	%rd167, %rd167, 32;
	add.s32 	%r98, %r98, 8;
	setp.ne.s32 	%p4, %r99, 0;
	@%p4 bra 	$L__BB2_4;
$L__BB2_5:
	setp.eq.s32 	%p5, %r6, 0;
	@%p5 bra 	$L__BB2_13;
	and.b32  	%r14, %r4, 3;
	setp.lt.u32 	%p6, %r6, 4;
	@%p6 bra 	$L__BB2_8;
	mul.wide.u32 	%rd43, %r101, 4;
	add.s64 	%rd44, %rd4, %rd43;
	ld.global.nc.u32 	%r70, [%rd44];
	add.s32 	%r71, %r101, %r5;
	cvt.s64.s32 	%rd45, %r71;
	add.s64 	%rd46, %rd45, %rd5;
	shl.b64 	%rd47, %rd46, 2;
	add.s64 	%rd48, %rd1, %rd47;
	ld.global.nc.u32 	%r72, [%rd48];
	add.s32 	%r73, %r72, %r70;
	add.s64 	%rd49, %rd2, %rd43;
	st.local.u32 	[%rd49], %r73;
	ld.global.nc.u32 	%r74, [%rd44+4];
	ld.global.nc.u32 	%r75, [%rd48+4];
	add.s32 	%r76, %r75, %r74;
	st.local.u32 	[%rd49+4], %r76;
	ld.global.nc.u32 	%r77, [%rd44+8];
	ld.global.nc.u32 	%r78, [%rd48+8];
	add.s32 	%r79, %r78, %r77;
	st.local.u32 	[%rd49+8], %r79;
	ld.global.nc.u32 	%r80, [%rd44+12];
	ld.global.nc.u32 	%r81, [%rd48+12];
	add.s32 	%r82, %r81, %r80;
	st.local.u32 	[%rd49+12], %r82;
	add.s32 	%r101, %r101, 4;
$L__BB2_8:
	setp.eq.s32 	%p7, %r14, 0;
	@%p7 bra 	$L__BB2_13;
	setp.eq.s32 	%p8, %r14, 1;
	@%p8 bra 	$L__BB2_11;
	mul.wide.u32 	%rd50, %r101, 4;
	add.s64 	%rd51, %rd4, %rd50;
	ld.global.nc.u32 	%r83, [%rd51];
	add.s32 	%r84, %r101, %r5;
	cvt.s64.s32 	%rd52, %r84;
	add.s64 	%rd53, %rd52, %rd5;
	shl.b64 	%rd54, %rd53, 2;
	add.s64 	%rd55, %rd1, %rd54;
	ld.global.nc.u32 	%r85, [%rd55];
	add.s32 	%r86, %r85, %r83;
	add.s64 	%rd56, %rd2, %rd50;
	st.local.u32 	[%rd56], %r86;
	ld.global.nc.u32 	%r87, [%rd51+4];
	ld.global.nc.u32 	%r88, [%rd55+4];
	add.s32 	%r89, %r88, %r87;
	st.local.u32 	[%rd56+4], %r89;
	add.s32 	%r101, %r101, 2;
$L__BB2_11:
	and.b32  	%r90, %r4, 1;
	setp.eq.b32 	%p9, %r90, 1;
	not.pred 	%p10, %p9;
	@%p10 bra 	$L__BB2_13;
	mul.wide.u32 	%rd57, %r101, 4;
	add.s64 	%rd58, %rd4, %rd57;
	ld.global.nc.u32 	%r91, [%rd58];
	add.s32 	%r92, %r101, %r5;
	cvt.s64.s32 	%rd59, %r92;
	add.s64 	%rd60, %rd59, %rd5;
	shl.b64 	%rd61, %rd60, 2;
	add.s64 	%rd62, %rd1, %rd61;
	ld.global.nc.u32 	%r93, [%rd62];
	add.s32 	%r94, %r93, %r91;
	add.s64 	%rd63, %rd2, %rd57;
	st.local.u32 	[%rd63], %r94;
$L__BB2_13:
	mul.wide.s32 	%rd65, %r4, 4;
	add.s64 	%rd66, %rd4, %rd65;
	ld.global.nc.u32 	%r95, [%rd66];
	add.s64 	%rd67, %rd2, %rd65;
	st.local.u32 	[%rd67], %r95;
	setp.lt.s32 	%p11, %r35, 1;
	mov.b64 	%rd179, -3750763034362895579;
	@%p11 bra 	$L__BB2_26;
	and.b32  	%r19, %r35, 15;
	setp.lt.u32 	%p12, %r35, 16;
	mov.b64 	%rd179, -3750763034362895579;
	mov.b32 	%r105, 0;
	@%p12 bra 	$L__BB2_17;
	and.b32  	%r105, %r35, 2147483632;
	neg.s32 	%r103, %r105;
	add.s64 	%rd169, %rd2, 32;
	mov.b64 	%rd179, -3750763034362895579;
$L__BB2_16:
	.pragma "nounroll";
	ld.local.u32 	%rd71, [%rd169+-32];
	xor.b64  	%rd72, %rd179, %rd71;
	mul.lo.s64 	%rd73, %rd72, 1099511628211;
	ld.local.u32 	%rd74, [%rd169+-28];
	xor.b64  	%rd75, %rd73, %rd74;
	mul.lo.s64 	%rd76, %rd75, 1099511628211;
	ld.local.u32 	%rd77, [%rd169+-24];
	xor.b64  	%rd78, %rd76, %rd77;
	mul.lo.s64 	%rd79, %rd78, 1099511628211;
	ld.local.u32 	%rd80, [%rd169+-20];
	xor.b64  	%rd81, %rd79, %rd80;
	mul.lo.s64 	%rd82, %rd81, 1099511628211;
	ld.local.u32 	%rd83, [%rd169+-16];
	xor.b64  	%rd84, %rd82, %rd83;
	mul.lo.s64 	%rd85, %rd84, 1099511628211;
	ld.local.u32 	%rd86, [%rd169+-12];
	xor.b64  	%rd87, %rd85, %rd86;
	mul.lo.s64 	%rd88, %rd87, 1099511628211;
	ld.local.u32 	%rd89, [%rd169+-8];
	xor.b64  	%rd90, %rd88, %rd89;
	mul.lo.s64 	%rd91, %rd90, 1099511628211;
	ld.local.u32 	%rd92, [%rd169+-4];
	xor.b64  	%rd93, %rd91, %rd92;
	mul.lo.s64 	%rd94, %rd93, 1099511628211;
	ld.local.u32 	%rd95, [%rd169];
	xor.b64  	%rd96, %rd94, %rd95;
	mul.lo.s64 	%rd97, %rd96, 1099511628211;
	ld.local.u32 	%rd98, [%rd169+4];
	xor.b64  	%rd99, %rd97, %rd98;
	mul.lo.s64 	%rd100, %rd99, 1099511628211;
	ld.local.u32 	%rd101, [%rd169+8];
	xor.b64  	%rd102, %rd100, %rd101;
	mul.lo.s64 	%rd103, %rd102, 1099511628211;
	ld.local.u32 	%rd104, [%rd169+12];
	xor.b64  	%rd105, %rd103, %rd104;
	mul.lo.s64 	%rd106, %rd105, 1099511628211;
	ld.local.u32 	%rd107, [%rd169+16];
	xor.b64  	%rd108, %rd106, %rd107;
	mul.lo.s64 	%rd109, %rd108, 1099511628211;
	ld.local.u32 	%rd110, [%rd169+20];
	xor.b64  	%rd111, %rd109, %rd110;
	mul.lo.s64 	%rd112, %rd111, 1099511628211;
	ld.local.u32 	%rd113, [%rd169+24];
	xor.b64  	%rd114, %rd112, %rd113;
	mul.lo.s64 	%rd115, %rd114, 1099511628211;
	ld.local.u32 	%rd116, [%rd169+28];
	xor.b64  	%rd117, %rd115, %rd116;
	mul.lo.s64 	%rd179, %rd117, 1099511628211;
	add.s32 	%r103, %r103, 16;
	add.s64 	%rd169, %rd169, 64;
	setp.ne.s32 	%p13, %r103, 0;
	@%p13 bra 	$L__BB2_16;
$L__BB2_17:
	setp.eq.s32 	%p14, %r19, 0;
	@%p14 bra 	$L__BB2_26;
	and.b32  	%r25, %r35, 7;
	setp.lt.u32 	%p15, %r19, 8;
	@%p15 bra 	$L__BB2_20;
	mul.wide.u32 	%rd119, %r105, 4;
	add.s64 	%rd120, %rd2, %rd119;
	ld.local.u32 	%rd121, [%rd120];
	xor.b64  	%rd122, %rd179, %rd121;
	mul.lo.s64 	%rd123, %rd122, 1099511628211;
	ld.local.u32 	%rd124, [%rd120+4];
	xor.b64  	%rd125, %rd123, %rd124;
	mul.lo.s64 	%rd126, %rd125, 1099511628211;
	ld.local.u32 	%rd127, [%rd120+8];
	xor.b64  	%rd128, %rd126, %rd127;
	mul.lo.s64 	%rd129, %rd128, 1099511628211;
	ld.local.u32 	%rd130, [%rd120+12];
	xor.b64  	%rd131, %rd129, %rd130;
	mul.lo.s64 	%rd132, %rd131, 1099511628211;
	ld.local.u32 	%rd133, [%rd120+16];
	xor.b64  	%rd134, %rd132, %rd133;
	mul.lo.s64 	%rd135, %rd134, 1099511628211;
	ld.local.u32 	%rd136, [%rd120+20];
	xor.b64  	%rd137, %rd135, %rd136;
	mul.lo.s64 	%rd138, %rd137, 1099511628211;
	ld.local.u32 	%rd139, [%rd120+24];
	xor.b64  	%rd140, %rd138, %rd139;
	mul.lo.s64 	%rd141, %rd140, 1099511628211;
	ld.local.u32 	%rd142, [%rd120+28];
	xor.b64  	%rd143, %rd141, %rd142;
	mul.lo.s64 	%rd179, %rd143, 1099511628211;
	add.s32 	%r105, %r105, 8;
$L__BB2_20:
	setp.eq.s32 	%p16, %r25, 0;
	@%p16 bra 	$L__BB2_26;
	and.b32  	%r28, %r35, 3;
	setp.lt.u32 	%p17, %r25, 4;
	@%p17 bra 	$L__BB2_23;
	mul.wide.u32 	%rd145, %r105, 4;
	add.s64 	%rd146, %rd2, %rd145;
	ld.local.u32 	%rd147, [%rd146];
	xor.b64  	%rd148, %rd179, %rd147;
	mul.lo.s64 	%rd149, %rd148, 1099511628211;
	ld.local.u32 	%rd150, [%rd146+4];
	xor.b64  	%rd151, %rd149, %rd150;
	mul.lo.s64 	%rd152, %rd151, 1099511628211;
	ld.local.u32 	%rd153, [%rd146+8];
	xor.b64  	%rd154, %rd152, %rd153;
	mul.lo.s64 	%rd155, %rd154, 1099511628211;
	ld.local.u32 	%rd156, [%rd146+12];
	xor.b64  	%rd157, %rd155, %rd156;
	mul.lo.s64 	%rd179, %rd157, 1099511628211;
	add.s32 	%r105, %r105, 4;
$L__BB2_23:
	setp.eq.s32 	%p18, %r28, 0;
	@%p18 bra 	$L__BB2_26;
	mul.wide.u32 	%rd158, %r105, 4;
	add.s64 	%rd177, %rd2, %rd158;
	neg.s32 	%r107, %r28;
$L__BB2_25:
	.pragma "nounroll";
	ld.local.u32 	%rd159, [%rd177];
	xor.b64  	%rd160, %rd179, %rd159;
	mul.lo.s64 	%rd179, %rd160, 1099511628211;
	add.s64 	%rd177, %rd177, 4;
	add.s32 	%r107, %r107, 1;
	setp.ne.s32 	%p19, %r107, 0;
	@%p19 bra 	$L__BB2_25;
$L__BB2_26:
	shr.u64 	%rd161, %rd179, 60;
	and.b64  	%rd162, %rd179, 1152921504606846975;
	xor.b64  	%rd163, %rd161, %rd162;
	mad.lo.s32 	%r97, %r1, %r34, %r2;
	cvta.to.global.u64 	%rd164, %rd33;
	mul.wide.s32 	%rd165, %r97, 8;
	add.s64 	%rd166, %rd164, %rd165;
	st.global.u64 	[%rd166], %rd163;
$L__BB2_27:
	ret;

}


// ===== COMPILED SASS (sm_100) =====

	.target	sm_100

	.elftype	@"ET_EXEC"


//--------------------- .note.nv.tkinfo           --------------------------
	.section	.note.nv.tkinfo,"",@"SHT_NOTE"
	.sectionflags	@"SHF_NOTE_NV_TKINFO"
	.tkinfo
        /*0018*/ 	.word	0x00000002
        /*0030*/ 	.string	""
        /*0030*/ 	.string	"ptxas"
        /*0030*/ 	.string	"Cuda compilation tools, release 13.0, V13.0.88"
        /*0030*/ 	.string	"Build cuda_13.0.r13.0/compiler.36424714_0"
        /*0030*/ 	.string	"-arch sm_100 -m 64 "



//--------------------- .note.nv.cuinfo           --------------------------
	.section	.note.nv.cuinfo,"",@"SHT_NOTE"
	.sectionflags	@"SHF_NOTE_NV_CUINFO"
        /*0018*/ 	.short	0x0002
        /*001a*/ 	.short	0x0064
        /*001c*/ 	.short	0x0082
	.zero		2


//--------------------- .nv.info                  --------------------------
	.section	.nv.info,"",@"SHT_CUDA_INFO"
	.align	4


	//----- nvinfo : EIATTR_REGCOUNT
	.align		4
        /*0000*/ 	.byte	0x04, 0x2f
        /*0002*/ 	.short	(.L_1 - .L_0)
	.align		4
.L_0:
        /*0004*/ 	.word	index@(_Z11hash_kerneliiPKiPl)
        /*0008*/ 	.word	0x00000020


	//----- nvinfo : EIATTR_FRAME_SIZE
	.align		4
.L_1:
        /*000c*/ 	.byte	0x04, 0x11
        /*000e*/ 	.short	(.L_3 - .L_2)
	.align		4
.L_2:
        /*0010*/ 	.word	index@(_Z11hash_kerneliiPKiPl)
        /*0014*/ 	.word	0x00000000


	//----- nvinfo : EIATTR_REGCOUNT
	.align		4
.L_3:
        /*0018*/ 	.byte	0x04, 0x2f
        /*001a*/ 	.short	(.L_5 - .L_4)
	.align		4
.L_4:
        /*001c*/ 	.word	index@(_Z18kernel_hash_kerneliiiPKiS0_Pl)
        /*0020*/ 	.word	0x00000020


	//----- nvinfo : EIATTR_FRAME_SIZE
	.align		4
.L_5:
        /*0024*/ 	.byte	0x04, 0x11
        /*0026*/ 	.short	(.L_7 - .L_6)
	.align		4
.L_6:
        /*0028*/ 	.word	index@(_Z18kernel_hash_kerneliiiPKiS0_Pl)
        /*002c*/ 	.word	0x00000018


	//----- nvinfo : EIATTR_REGCOUNT
	.align		4
.L_7:
        /*0030*/ 	.byte	0x04, 0x2f
        /*0032*/ 	.short	(.L_9 - .L_8)
	.align		4
.L_8:
        /*0034*/ 	.word	index@(_Z25deform_kernel_hash_kerneliiiPKiS0_Pl)
        /*0038*/ 	.word	0x00000020


	//----- nvinfo : EIATTR_FRAME_SIZE
	.align		4
.L_9:
        /*003c*/ 	.byte	0x04, 0x11
        /*003e*/ 	.short	(.L_11 - .L_10)
	.align		4
.L_10:
        /*0040*/ 	.word	index@(_Z25deform_kernel_hash_kerneliiiPKiS0_Pl)
        /*0044*/ 	.word	0x00000018


	//----- nvinfo : EIATTR_MIN_STACK_SIZE
	.align		4
.L_11:
        /*0048*/ 	.byte	0x04, 0x12
        /*004a*/ 	.short	(.L_13 - .L_12)
	.align		4
.L_12:
        /*004c*/ 	.word	index@(_Z25deform_kernel_hash_kerneliiiPKiS0_Pl)
        /*0050*/ 	.word	0x00000018


	//----- nvinfo : EIATTR_MIN_STACK_SIZE
	.align		4
.L_13:
        /*0054*/ 	.byte	0x04, 0x12
        /*0056*/ 	.short	(.L_15 - .L_14)
	.align		4
.L_14:
        /*0058*/ 	.word	index@(_Z18kernel_hash_kerneliiiPKiS0_Pl)
        /*005c*/ 	.word	0x00000018


	//----- nvinfo : EIATTR_MIN_STACK_SIZE
	.align		4
.L_15:
        /*0060*/ 	.byte	0x04, 0x12
        /*0062*/ 	.short	(.L_17 - .L_16)
	.align		4
.L_16:
        /*0064*/ 	.word	index@(_Z11hash_kerneliiPKiPl)
        /*0068*/ 	.word	0x00000000
.L_17:


//--------------------- .nv.compat                --------------------------
	.section	.nv.compat,"",@"SHT_CUDA_COMPAT_INFO"
	.align	4
        /*0000*/ 	.byte	0x02, 0x09, 0x00, 0x00, 0x02, 0x02, 0x01, 0x00, 0x02, 0x05, 0x05, 0x00, 0x03, 0x07, 0x01, 0x01
        /*0010*/ 	.byte	0x02, 0x03, 0x00, 0x00, 0x02, 0x06, 0x01, 0x00, 0x04, 0x0b, 0x08, 0x00, 0x09, 0x00, 0x00, 0x00
        /*0020*/ 	.byte	0x00, 0x00, 0x00, 0x00


//--------------------- .nv.info._Z25deform_kernel_hash_kerneliiiPKiS0_Pl --------------------------
	.section	.nv.info._Z25deform_kernel_hash_kerneliiiPKiS0_Pl,"",@"SHT_CUDA_INFO"
	.sectionflags	@""
	.align	4


	//----- nvinfo : EIATTR_CUDA_API_VERSION
	.align		4
        /*0000*/ 	.byte	0x04, 0x37
        /*0002*/ 	.short	(.L_19 - .L_18)
.L_18:
        /*0004*/ 	.word	0x00000082


	//----- nvinfo : EIATTR_KPARAM_INFO
	.align		4
.L_19:
        /*0008*/ 	.byte	0x04, 0x17
        /*000a*/ 	.short	(.L_21 - .L_20)
.L_20:
        /*000c*/ 	.word	0x00000000
        /*0010*/ 	.short	0x0005
        /*0012*/ 	.short	0x0020
        /*0014*/ 	.byte	0x00, 0xf5, 0x21, 0x00


	//----- nvinfo : EIATTR_KPARAM_INFO
	.align		4
.L_21:
        /*0018*/ 	.byte	0x04, 0x17
        /*001a*/ 	.short	(.L_23 - .L_22)
.L_22:
        /*001c*/ 	.word	0x00000000
        /*0020*/ 	.short	0x0004
        /*0022*/ 	.short	0x0018
        /*0024*/ 	.byte	0x00, 0xf5, 0x21, 0x00


	//----- nvinfo : EIATTR_KPARAM_INFO
	.align		4
.L_23:
        /*0028*/ 	.byte	0x04, 0x17
        /*002a*/ 	.short	(.L_25 - .L_24)
.L_24:
        /*002c*/ 	.word	0x00000000
        /*0030*/ 	.short	0x0003
        /*0032*/ 	.short	0x0010
        /*0034*/ 	.byte	0x00, 0xf5, 0x21, 0x00


	//----- nvinfo : EIATTR_KPARAM_INFO
	.align		4
.L_25:
        /*0038*/ 	.byte	0x04, 0x17
        /*003a*/ 	.short	(.L_27 - .L_26)
.L_26:
        /*003c*/ 	.word	0x00000000
        /*0040*/ 	.short	0x0002
        /*0042*/ 	.short	0x0008
        /*0044*/ 	.byte	0x00, 0xf0, 0x11, 0x00


	//----- nvinfo : EIATTR_KPARAM_INFO
	.align		4
.L_27:
        /*0048*/ 	.byte	0x04, 0x17
        /*004a*/ 	.short	(.L_29 - .L_28)
.L_28:
        /*004c*/ 	.word	0x00000000
        /*0050*/ 	.short	0x0001
        /*0052*/ 	.short	0x0004
        /*0054*/ 	.byte	0x00, 0xf0, 0x11, 0x00


	//----- nvinfo : EIATTR_KPARAM_INFO
	.align		4
.L_29:
        /*0058*/ 	.byte	0x04, 0x17
        /*005a*/ 	.short	(.L_31 - .L_30)
.L_30:
        /*005c*/ 	.word	0x00000000
        /*0060*/ 	.short	0x0000
        /*0062*/ 	.short	0x0000
        /*0064*/ 	.byte	0x00, 0xf0, 0x11, 0x00


	//----- nvinfo : EIATTR_SPARSE_MMA_MASK
	.align		4
.L_31:
        /*0068*/ 	.byte	0x03, 0x50
        /*006a*/ 	.short	0x0000


	//----- nvinfo : EIATTR_MAXREG_COUNT
	.align		4
        /*006c*/ 	.byte	0x03, 0x1b
        /*006e*/ 	.short	0x00ff


	//----- nvinfo : EIATTR_MERCURY_ISA_VERSION
	.align		4
        /*0070*/ 	.byte	0x03, 0x5f
        /*0072*/ 	.short	0x0101


	//----- nvinfo : EIATTR_VRC_CTA_INIT_COUNT
	.align		4
        /*0074*/ 	.byte	0x02, 0x4a
	.zero		1
	.zero		1


	//----- nvinfo : EIATTR_EXIT_INSTR_OFFSETS
	.align		4
        /*0078*/ 	.byte	0x04, 0x1c
        /*007a*/ 	.short	(.L_33 - .L_32)


	//   ....[0]....
.L_32:
        /*007c*/ 	.word	0x00000200


	//   ....[1]....
        /*0080*/ 	.word	0x00001770


	//----- nvinfo : EIATTR_CBANK_PARAM_SIZE
	.align		4
.L_33:
        /*0084*/ 	.byte	0x03, 0x19
        /*0086*/ 	.short	0x0028


	//----- nvinfo : EIATTR_PARAM_CBANK
	.align		4
        /*0088*/ 	.byte	0x04, 0x0a
        /*008a*/ 	.short	(.L_35 - .L_34)
	.align		4
.L_34:
        /*008c*/ 	.word	index@(.nv.constant0._Z25deform_kernel_hash_kerneliiiPKiS0_Pl)
        /*0090*/ 	.short	0x0380
        /*0092*/ 	.short	0x0028


	//----- nvinfo : EIATTR_SW_WAR
	.align		4
.L_35:
        /*0094*/ 	.byte	0x04, 0x36
        /*0096*/ 	.short	(.L_37 - .L_36)
.L_36:
        /*0098*/ 	.word	0x00000008
.L_37:


//--------------------- .nv.info._Z18kernel_hash_kerneliiiPKiS0_Pl --------------------------
	.section	.nv.info._Z18kernel_hash_kerneliiiPKiS0_Pl,"",@"SHT_CUDA_INFO"
	.sectionflags	@""
	.align	4


	//----- nvinfo : EIATTR_CUDA_API_VERSION
	.align		4
        /*0000*/ 	.byte	0x04, 0x37
        /*0002*/ 	.short	(.L_39 - .L_38)
.L_38:
        /*0004*/ 	.word	0x00000082


	//----- nvinfo : EIATTR_KPARAM_INFO
	.align		4
.L_39:
        /*0008*/ 	.byte	0x04, 0x17
        /*000a*/ 	.short	(.L_41 - .L_40)
.L_40:
        /*000c*/ 	.word	0x00000000
        /*0010*/ 	.short	0x0005
        /*0012*/ 	.short	0x0020
        /*0014*/ 	.byte	0x00, 0xf5, 0x21, 0x00


	//----- nvinfo : EIATTR_KPARAM_INFO
	.align		4
.L_41:
        /*0018*/ 	.byte	0x04, 0x17
        /*001a*/ 	.short	(.L_43 - .L_42)
.L_42:
        /*001c*/ 	.word	0x00000000
        /*0020*/ 	.short	0x0004
        /*0022*/ 	.short	0x0018
        /*0024*/ 	.byte	0x00, 0xf5, 0x21, 0x00


	//----- nvinfo : EIATTR_KPARAM_INFO
	.align		4
.L_43:
        /*0028*/ 	.byte	0x04, 0x17
        /*002a*/ 	.short	(.L_45 - .L_44)
.L_44:
        /*002c*/ 	.word	0x00000000
        /*0030*/ 	.short	0x0003
        /*0032*/ 	.short	0x0010
        /*0034*/ 	.byte	0x00, 0xf5, 0x21, 0x00


	//----- nvinfo : EIATTR_KPARAM_INFO
	.align		4
.L_45:
        /*0038*/ 	.byte	0x04, 0x17
        /*003a*/ 	.short	(.L_47 - .L_46)
.L_46:
        /*003c*/ 	.word	0x00000000
        /*0040*/ 	.short	0x0002
        /*0042*/ 	.short	0x0008
        /*0044*/ 	.byte	0x00, 0xf0, 0x11, 0x00


	//----- nvinfo : EIATTR_KPARAM_INFO
	.align		4
.L_47:
        /*0048*/ 	.byte	0x04, 0x17
        /*004a*/ 	.short	(.L_49 - .L_48)
.L_48:
        /*004c*/ 	.word	0x00000000
        /*0050*/ 	.short	0x0001
        /*0052*/ 	.short	0x0004
        /*0054*/ 	.byte	0x00, 0xf0, 0x11, 0x00


	//----- nvinfo : EIATTR_KPARAM_INFO
	.align		4
.L_49:
        /*0058*/ 	.byte	0x04, 0x17
        /*005a*/ 	.short	(.L_51 - .L_50)
.L_50:
        /*005c*/ 	.word	0x00000000
        /*0060*/ 	.short	0x0000
        /*0062*/ 	.short	0x0000
        /*0064*/ 	.byte	0x00, 0xf0, 0x11, 0x00


	//----- nvinfo : EIATTR_SPARSE_MMA_MASK
	.align		4
.L_51:
        /*0068*/ 	.byte	0x03, 0x50
        /*006a*/ 	.short	0x0000


	//----- nvinfo : EIATTR_MAXREG_COUNT
	.align		4
        /*006c*/ 	.byte	0x03, 0x1b
        /*006e*/ 	.short	0x00ff


	//----- nvinfo : EIATTR_MERCURY_ISA_VERSION
	.align		4
        /*0070*/ 	.byte	0x03, 0x5f
        /*0072*/ 	.short	0x0101


	//----- nvinfo : EIATTR_VRC_CTA_INIT_COUNT
	.align		4
        /*0074*/ 	.byte	0x02, 0x4a
	.zero		1
	.zero		1


	//----- nvinfo : EIATTR_EXIT_INSTR_OFFSETS
	.align		4
        /*0078*/ 	.byte	0x04, 0x1c
        /*007a*/ 	.short	(.L_53 - .L_52)


	//   ....[0]....
.L_52:
        /*007c*/ 	.word	0x00000200


	//   ....[1]....
        /*0080*/ 	.word	0x00001a70


	//----- nvinfo : EIATTR_CBANK_PARAM_SIZE
	.align		4
.L_53:
        /*0084*/ 	.byte	0x03, 0x19
        /*0086*/ 	.short	0x0028


	//----- nvinfo : EIATTR_PARAM_CBANK
	.align		4
        /*0088*/ 	.byte	0x04, 0x0a
        /*008a*/ 	.short	(.L_55 - .L_54)
	.align		4
.L_54:
        /*008c*/ 	.word	index@(.nv.constant0._Z18kernel_hash_kerneliiiPKiS0_Pl)
        /*0090*/ 	.short	0x0380
        /*0092*/ 	.short	0x0028


	//----- nvinfo : EIATTR_SW_WAR
	.align		4
.L_55:
        /*0094*/ 	.byte	0x04, 0x36
        /*0096*/ 	.short	(.L_57 - .L_56)
.L_56:
        /*0098*/ 	.word	0x00000008
.L_57:


//--------------------- .nv.info._Z11hash_kerneliiPKiPl --------------------------
	.section	.nv.info._Z11hash_kerneliiPKiPl,"",@"SHT_CUDA_INFO"
	.sectionflags	@""
	.align	4


	//----- nvinfo : EIATTR_CUDA_API_VERSION
	.align		4
        /*0000*/ 	.byte	0x04, 0x37
        /*0002*/ 	.short	(.L_59 - .L_58)
.L_58:
        /*0004*/ 	.word	0x00000082


	//----- nvinfo : EIATTR_KPARAM_INFO
	.align		4
.L_59:
        /*0008*/ 	.byte	0x04, 0x17
        /*000a*/ 	.short	(.L_61 - .L_60)
.L_60:
        /*000c*/ 	.word	0x00000000
        /*0010*/ 	.short	0x0003
        /*0012*/ 	.short	0x0010
        /*0014*/ 	.byte	0x00, 0xf5, 0x21, 0x00


	//----- nvinfo : EIATTR_KPARAM_INFO
	.align		4
.L_61:
        /*0018*/ 	.byte	0x04, 0x17
        /*001a*/ 	.short	(.L_63 - .L_62)
.L_62:
        /*001c*/ 	.word	0x00000000
        /*0020*/ 	.short	0x0002
        /*0022*/ 	.short	0x0008
        /*0024*/ 	.byte	0x00, 0xf5, 0x21, 0x00


	//----- nvinfo : EIATTR_KPARAM_INFO
	.align		4
.L_63:
        /*0028*/ 	.byte	0x04, 0x17
        /*002a*/ 	.short	(.L_65 - .L_64)
.L_64:
        /*002c*/ 	.word	0x00000000
        /*0030*/ 	.short	0x0001
        /*0032*/ 	.short	0x0004
        /*0034*/ 	.byte	0x00, 0xf0, 0x11, 0x00


	//----- nvinfo : EIATTR_KPARAM_INFO
	.align		4
.L_65:
        /*0038*/ 	.byte	0x04, 0x17
        /*003a*/ 	.short	(.L_67 - .L_66)
.L_66:
        /*003c*/ 	.word	0x00000000
        /*0040*/ 	.short	0x0000
        /*0042*/ 	.short	0x0000
        /*0044*/ 	.byte	0x00, 0xf0, 0x11, 0x00


	//----- nvinfo : EIATTR_SPARSE_MMA_MASK
	.align		4
.L_67:
        /*0048*/ 	.byte	0x03, 0x50
        /*004a*/ 	.short	0x0000


	//----- nvinfo : EIATTR_MAXREG_COUNT
	.align		4
        /*004c*/ 	.byte	0x03, 0x1b
        /*004e*/ 	.short	0x00ff


	//----- nvinfo : EIATTR_MERCURY_ISA_VERSION
	.align		4
        /*0050*/ 	.byte	0x03, 0x5f
        /*0052*/ 	.short	0x0101


	//----- nvinfo : EIATTR_VRC_CTA_INIT_COUNT
	.align		4
        /*0054*/ 	.byte	0x02, 0x4a
	.zero		1
	.zero		1


	//----- nvinfo : EIATTR_EXIT_INSTR_OFFSETS
	.align		4
        /*0058*/ 	.byte	0x04, 0x1c
        /*005a*/ 	.short	(.L_69 - .L_68)


	//   ....[0]....
.L_68:
        /*005c*/ 	.word	0x00000070


	//   ....[1]....
        /*0060*/ 	.word	0x00000fc0


	//----- nvinfo : EIATTR_CBANK_PARAM_SIZE
	.align		4
.L_69:
        /*0064*/ 	.byte	0x03, 0x19
        /*0066*/ 	.short	0x0018


	//----- nvinfo : EIATTR_PARAM_CBANK
	.align		4
        /*0068*/ 	.byte	0x04, 0x0a
        /*006a*/ 	.short	(.L_71 - .L_70)
	.align		4
.L_70:
        /*006c*/ 	.word	index@(.nv.constant0._Z11hash_kerneliiPKiPl)
        /*0070*/ 	.short	0x0380
        /*0072*/ 	.short	0x0018


	//----- nvinfo : EIATTR_SW_WAR
	.align		4
.L_71:
        /*0074*/ 	.byte	0x04, 0x36
        /*0076*/ 	.short	(.L_73 - .L_72)
.L_72:
        /*0078*/ 	.word	0x00000008
.L_73:


//--------------------- .nv.callgraph             --------------------------
	.section	.nv.callgraph,"",@"SHT_CUDA_CALLGRAPH"
	.align	4
	.sectionentsize	8
	.align		4
        /*0000*/ 	.word	0x00000000
	.align		4
        /*0004*/ 	.word	0xffffffff
	.align		4
        /*0008*/ 	.word	0x00000000
	.align		4
        /*000c*/ 	.word	0xfffffffe
	.align		4
        /*0010*/ 	.word	0x00000000
	.align		4
        /*0014*/ 	.word	0xfffffffd
	.align		4
        /*0018*/ 	.word	0x00000000
	.align		4
        /*001c*/ 	.word	0xfffffffc


//--------------------- .text._Z25deform_kernel_hash_kerneliiiPKiS0_Pl --------------------------
	.section	.text._Z25deform_kernel_hash_kerneliiiPKiS0_Pl,"ax",@progbits
	.align	128
        .global         _Z25deform_kernel_hash_kerneliiiPKiS0_Pl
        .type           _Z25deform_kernel_hash_kerneliiiPKiS0_Pl,@function
        .size           _Z25deform_kernel_hash_kerneliiiPKiS0_Pl,(.L_x_31 - _Z25deform_kernel_hash_kerneliiiPKiS0_Pl)
        .other          _Z25deform_kernel_hash_kerneliiiPKiS0_Pl,@"STO_CUDA_ENTRY STV_DEFAULT"
_Z25deform_kernel_hash_kerneliiiPKiS0_Pl:
.text._Z25deform_kernel_hash_kerneliiiPKiS0_Pl:
[----:B------:R-:W0:Y:S08]  /*0000*/  LDC R1, c[0x0][0x37c] ;  /* 0x0000df00ff017b82 */ /* 0x000e300000000800 */
[----:B------:R-:W1:Y:S01]  /*0010*/  LDC R4, c[0x0][0x388] ;  /* 0x0000e200ff047b82 */ /* 0x000e620000000800 */
[----:B------:R-:W2:Y:S01]  /*0020*/  S2R R5, SR_CTAID.X ;  /* 0x0000000000057919 */ /* 0x000ea20000002500 */
[----:B------:R-:W2:Y:S01]  /*0030*/  LDCU UR4, c[0x0][0x360] ;  /* 0x00006c00ff0477ac */ /* 0x000ea20008000800 */
[----:B0-----:R-:W-:Y:S01]  /*0040*/  VIADD R1, R1, 0xffffffe8 ;  /* 0xffffffe801017836 */ /* 0x001fe20000000000 */
[----:B------:R-:W2:Y:S01]  /*0050*/  S2R R6, SR_TID.X ;  /* 0x0000000000067919 */ /* 0x000ea20000002100 */
[----:B------:R-:W0:Y:S01]  /*0060*/  LDCU UR8, c[0x0][0x380] ;  /* 0x00007000ff0877ac */ /* 0x000e220008000800 */
[----:B-1----:R-:W-:-:S04]  /*0070*/  IABS R7, R4 ;  /* 0x0000000400077213 */ /* 0x002fc80000000000 */
[----:B------:R-:W1:Y:S01]  /*0080*/  I2F.RP R0, R7 ;  /* 0x0000000700007306 */ /* 0x000e620000209400 */
[----:B--2---:R-:W-:-:S07]  /*0090*/  IMAD R5, R5, UR4, R6 ;  /* 0x0000000405057c24 */ /* 0x004fce000f8e0206 */
[----:B-1----:R-:W1:Y:S02]  /*00a0*/  MUFU.RCP R0, R0 ;  /* 0x0000000000007308 */ /* 0x002e640000001000 */
[----:B-1----:R-:W-:Y:S01]  /*00b0*/  VIADD R2, R0, 0xffffffe ;  /* 0x0ffffffe00027836 */ /* 0x002fe20000000000 */
[----:B------:R-:W-:-:S05]  /*00c0*/  IABS R0, R5 ;  /* 0x0000000500007213 */ /* 0x000fca0000000000 */
[----:B------:R1:W2:Y:S02]  /*00d0*/  F2I.FTZ.U32.TRUNC.NTZ R3, R2 ;  /* 0x0000000200037305 */ /* 0x0002a4000021f000 */
[----:B-1----:R-:W-:Y:S01]  /*00e0*/  IMAD.MOV.U32 R2, RZ, RZ, RZ ;  /* 0x000000ffff027224 */ /* 0x002fe200078e00ff */
[----:B--2---:R-:W-:-:S05]  /*00f0*/  IADD3 R8, PT, PT, RZ, -R3, RZ ;  /* 0x80000003ff087210 */ /* 0x004fca0007ffe0ff */
[----:B------:R-:W-:-:S04]  /*0100*/  IMAD R9, R8, R7, RZ ;  /* 0x0000000708097224 */ /* 0x000fc800078e02ff */
[----:B------:R-:W-:-:S06]  /*0110*/  IMAD.HI.U32 R3, R3, R9, R2 ;  /* 0x0000000903037227 */ /* 0x000fcc00078e0002 */
[----:B------:R-:W-:-:S04]  /*0120*/  IMAD.HI.U32 R21, R3, R0, RZ ;  /* 0x0000000003157227 */ /* 0x000fc800078e00ff */
[----:B------:R-:W-:-:S04]  /*0130*/  IMAD.MOV R2, RZ, RZ, -R21 ;  /* 0x000000ffff027224 */ /* 0x000fc800078e0a15 */
[----:B------:R-:W-:-:S05]  /*0140*/  IMAD R0, R7, R2, R0 ;  /* 0x0000000207007224 */ /* 0x000fca00078e0200 */
[----:B------:R-:W-:-:S13]  /*0150*/  ISETP.GT.U32.AND P1, PT, R7, R0, PT ;  /* 0x000000000700720c */ /* 0x000fda0003f24070 */
[-C--:B------:R-:W-:Y:S01]  /*0160*/  @!P1 IADD3 R0, PT, PT, R0, -R7.reuse, RZ ;  /* 0x8000000700009210 */ /* 0x080fe20007ffe0ff */
[----:B------:R-:W-:Y:S01]  /*0170*/  @!P1 VIADD R21, R21, 0x1 ;  /* 0x0000000115159836 */ /* 0x000fe20000000000 */
[----:B------:R-:W-:Y:S02]  /*0180*/  ISETP.NE.AND P1, PT, R4, RZ, PT ;  /* 0x000000ff0400720c */ /* 0x000fe40003f25270 */
[----:B------:R-:W-:Y:S02]  /*0190*/  ISETP.GE.U32.AND P0, PT, R0, R7, PT ;  /* 0x000000070000720c */ /* 0x000fe40003f06070 */
[----:B------:R-:W-:-:S04]  /*01a0*/  LOP3.LUT R0, R5, R4, RZ, 0x3c, !PT ;  /* 0x0000000405007212 */ /* 0x000fc800078e3cff */
[----:B------:R-:W-:-:S07]  /*01b0*/  ISETP.GE.AND P2, PT, R0, RZ, PT ;  /* 0x000000ff0000720c */ /* 0x000fce0003f46270 */
[----:B------:R-:W-:-:S06]  /*01c0*/  @P0 VIADD R21, R21, 0x1 ;  /* 0x0000000115150836 */ /* 0x000fcc0000000000 */
[----:B------:R-:W-:Y:S02]  /*01d0*/  @!P2 IADD3 R21, PT, PT, -R21, RZ, RZ ;  /* 0x000000ff1515a210 */ /* 0x000fe40007ffe1ff */
[----:B------:R-:W-:-:S04]  /*01e0*/  @!P1 LOP3.LUT R21, RZ, R4, RZ, 0x33, !PT ;  /* 0x00000004ff159212 */ /* 0x000fc800078e33ff */
[----:B0-----:R-:W-:-:S13]  /*01f0*/  ISETP.GE.AND P0, PT, R21, UR8, PT ;  /* 0x0000000815007c0c */ /* 0x001fda000bf06270 */
[----:B------:R-:W-:Y:S05]  /*0200*/  @P0 EXIT ;  /* 0x000000000000094d */ /* 0x000fea0003800000 */
[----:B------:R-:W0:Y:S01]  /*0210*/  LDC R20, c[0x0][0x384] ;  /* 0x0000e100ff147b82 */ /* 0x000e220000000800 */
[----:B------:R-:W-:Y:S01]  /*0220*/  IMAD.MOV R0, RZ, RZ, -R21 ;  /* 0x000000ffff007224 */ /* 0x000fe200078e0a15 */
[----:B------:R-:W1:Y:S03]  /*0230*/  LDCU.64 UR6, c[0x0][0x358] ;  /* 0x00006b00ff0677ac */ /* 0x000e660008000a00 */
[----:B------:R-:W-:-:S03]  /*0240*/  IMAD R0, R4, R0, R5 ;  /* 0x0000000004007224 */ /* 0x000fc600078e0205 */
[----:B------:R-:W2:Y:S01]  /*0250*/  LDC.64 R2, c[0x0][0x390] ;  /* 0x0000e400ff027b82 */ /* 0x000ea20000000a00 */
[C---:B0-----:R-:W-:Y:S01]  /*0260*/  ISETP.GE.AND P0, PT, R20.reuse, 0x2, PT ;  /* 0x000000021400780c */ /* 0x041fe20003f06270 */
[----:B------:R-:W-:Y:S02]  /*0270*/  IMAD R7, R21, R20, RZ ;  /* 0x0000001415077224 */ /* 0x000fe400078e02ff */
[----:B------:R-:W-:Y:S02]  /*0280*/  VIADD R13, R20, 0xffffffff ;  /* 0xffffffff140d7836 */ /* 0x000fe40000000000 */
[----:B--2---:R-:W-:-:S08]  /*0290*/  IMAD.WIDE R2, R7, 0x4, R2 ;  /* 0x0000000407027825 */ /* 0x004fd000078e0202 */
[----:B-1----:R-:W-:Y:S05]  /*02a0*/  @!P0 BRA `(.L_x_0) ;  /* 0x0000000400e08947 */ /* 0x002fea0003800000 */
[----:B------:R-:W-:Y:S01]  /*02b0*/  IADD3 R5, PT, PT, R20, -0x2, RZ ;  /* 0xfffffffe14057810 */ /* 0x000fe20007ffe0ff */
[C---:B------:R-:W-:Y:S01]  /*02c0*/  IMAD R4, R13.reuse, R4, RZ ;  /* 0x000000040d047224 */ /* 0x040fe200078e02ff */
[----:B------:R-:W-:Y:S01]  /*02d0*/  LOP3.LUT R24, R13, 0x7, RZ, 0xc0, !PT ;  /* 0x000000070d187812 */ /* 0x000fe200078ec0ff */
[----:B------:R-:W-:Y:S01]  /*02e0*/  IMAD R10, R0, R13, RZ ;  /* 0x0000000d000a7224 */ /* 0x000fe200078e02ff */
[----:B------:R-:W-:Y:S01]  /*02f0*/  ISETP.GE.U32.AND P1, PT, R5, 0x7, PT ;  /* 0x000000070500780c */ /* 0x000fe20003f26070 */
[----:B------:R-:W-:Y:S01]  /*0300*/  IMAD R11, R21, R4, RZ ;  /* 0x00000004150b7224 */ /* 0x000fe200078e02ff */
[----:B------:R-:W-:Y:S01]  /*0310*/  ISETP.NE.AND P0, PT, R24, RZ, PT ;  /* 0x000000ff1800720c */ /* 0x000fe20003f05270 */
[----:B------:R-:W-:-:S03]  /*0320*/  IMAD.MOV.U32 R9, RZ, RZ, RZ ;  /* 0x000000ffff097224 */ /* 0x000fc600078e00ff */
[----:B------:R-:W-:-:S07]  /*0330*/  SHF.R.S32.HI R8, RZ, 0x1f, R11 ;  /* 0x0000001fff087819 */ /* 0x000fce000001140b */
[----:B------:R-:W-:Y:S05]  /*0340*/  @!P1 BRA `(.L_x_1) ;  /* 0x0000000000c89947 */ /* 0x000fea0003800000 */
[----:B------:R-:W0:Y:S01]  /*0350*/  LDCU.64 UR4, c[0x0][0x398] ;  /* 0x00007300ff0477ac */ /* 0x000e220008000a00 */
[----:B------:R-:W-:Y:S01]  /*0360*/  IADD3 R25, P1, PT, R2, 0x10, RZ ;  /* 0x0000001002197810 */ /* 0x000fe20007f3e0ff */
[----:B------:R-:W-:Y:S01]  /*0370*/  VIADD R22, R1, 0x10 ;  /* 0x0000001001167836 */ /* 0x000fe20000000000 */
[----:B------:R-:W-:Y:S02]  /*0380*/  LOP3.LUT R9, R13, 0xfffffff8, RZ, 0xc0, !PT ;  /* 0xfffffff80d097812 */ /* 0x000fe400078ec0ff */
[----:B------:R-:W-:Y:S01]  /*0390*/  MOV R12, R10 ;  /* 0x0000000a000c7202 */ /* 0x000fe20000000f00 */
[----:B------:R-:W-:Y:S02]  /*03a0*/  IMAD.X R26, RZ, RZ, R3, P1 ;  /* 0x000000ffff1a7224 */ /* 0x000fe400008e0603 */
[----:B------:R-:W-:Y:S01]  /*03b0*/  IMAD.MOV R23, RZ, RZ, -R9 ;  /* 0x000000ffff177224 */ /* 0x000fe200078e0a09 */
[----:B0-----:R-:W-:-:S04]  /*03c0*/  UIADD3 UR4, UP0, UPT, UR4, 0x10, URZ ;  /* 0x0000001004047890 */ /* 0x001fc8000ff1e0ff */
[----:B------:R-:W-:-:S12]  /*03d0*/  UIADD3.X UR5, UPT, UPT, URZ, UR5, URZ, UP0, !UPT ;  /* 0x00000005ff057290 */ /* 0x000fd800087fe4ff */
.L_x_2:
[----:B------:R-:W-:-:S04]  /*03e0*/  IADD3 R4, P1, PT, R11, R12, RZ ;  /* 0x0000000c0b047210 */ /* 0x000fc80007f3e0ff */
[----:B------:R-:W-:Y:S02]  /*03f0*/  LEA.HI.X.SX32 R5, R12, R8, 0x1, P1 ;  /* 0x000000080c057211 */ /* 0x000fe400008f0eff */
[----:B------:R-:W-:-:S04]  /*0400*/  LEA R14, P1, R4, UR4, 0x2 ;  /* 0x00000004040e7c11 */ /* 0x000fc8000f8210ff */
[----:B------:R-:W-:Y:S01]  /*0410*/  LEA.HI.X R15, R4, UR5, R5, 0x2, P1 ;  /* 0x00000005040f7c11 */ /* 0x000fe200088f1405 */
[----:B------:R-:W-:Y:S01]  /*0420*/  IMAD.MOV.U32 R5, RZ, RZ, R26 ;  /* 0x000000ffff057224 */ /* 0x000fe200078e001a */
[----:B------:R-:W-:-:S03]  /*0430*/  MOV R4, R25 ;  /* 0x0000001900047202 */ /* 0x000fc60000000f00 */
[----:B------:R-:W2:Y:S04]  /*0440*/  LDG.E.CONSTANT R7, desc[UR6][R14.64+-0x10] ;  /* 0xfffff0060e077981 */ /* 0x000ea8000c1e9900 */
[----:B------:R-:W2:Y:S04]  /*0450*/  LDG.E.CONSTANT R18, desc[UR6][R4.64+-0x10] ;  /* 0xfffff00604127981 */ /* 0x000ea8000c1e9900 */
[----:B------:R-:W3:Y:S04]  /*0460*/  LDG.E.CONSTANT R19, desc[UR6][R4.64+-0xc] ;  /* 0xfffff40604137981 */ /* 0x000ee8000c1e9900 */
[----:B------:R-:W3:Y:S04]  /*0470*/  LDG.E.CONSTANT R6, desc[UR6][R14.64+-0xc] ;  /* 0xfffff4060e067981 */ /* 0x000ee8000c1e9900 */
[----:B------:R-:W4:Y:S04]  /*0480*/  LDG.E.CONSTANT R28, desc[UR6][R4.64+-0x4] ;  /* 0xfffffc06041c7981 */ /* 0x000f28000c1e9900 */
[----:B------:R-:W4:Y:S04]  /*0490*/  LDG.E.CONSTANT R29, desc[UR6][R14.64+-0x4] ;  /* 0xfffffc060e1d7981 */ /* 0x000f28000c1e9900 */
[----:B------:R-:W5:Y:S04]  /*04a0*/  LDG.E.CONSTANT R16, desc[UR6][R4.64] ;  /* 0x0000000604107981 */ /* 0x000f68000c1e9900 */
[----:B------:R-:W5:Y:S04]  /*04b0*/  LDG.E.CONSTANT R17, desc[UR6][R14.64] ;  /* 0x000000060e117981 */ /* 0x000f68000c1e9900 */
[----:B------:R-:W5:Y:S04]  /*04c0*/  LDG.E.CONSTANT R27, desc[UR6][R14.64+0x4] ;  /* 0x000004060e1b7981 */ /* 0x000f68000c1e9900 */
[----:B------:R-:W5:Y:S04]  /*04d0*/  LDG.E.CONSTANT R25, desc[UR6][R14.64+0x8] ;  /* 0x000008060e197981 */ /* 0x000f68000c1e9900 */
[----:B------:R-:W5:Y:S01]  /*04e0*/  LDG.E.CONSTANT R26, desc[UR6][R14.64+0xc] ;  /* 0x00000c060e1a7981 */ /* 0x000f62000c1e9900 */
[----:B--2---:R-:W-:-:S03]  /*04f0*/  IMAD.IADD R18, R18, 0x1, R7 ;  /* 0x0000000112127824 */ /* 0x004fc600078e0207 */
[----:B------:R-:W2:Y:S01]  /*0500*/  LDG.E.CONSTANT R7, desc[UR6][R14.64+-0x8] ;  /* 0xfffff8060e077981 */ /* 0x000ea2000c1e9900 */
[----:B---3--:R-:W-:-:S03]  /*0510*/  IADD3 R19, PT, PT, R19, R6, RZ ;  /* 0x0000000613137210 */ /* 0x008fc60007ffe0ff */
[----:B------:R-:W2:Y:S04]  /*0520*/  LDG.E.CONSTANT R6, desc[UR6][R4.64+-0x8] ;  /* 0xfffff80604067981 */ /* 0x000ea8000c1e9900 */
[----:B------:R0:W-:Y:S04]  /*0530*/  STL.64 [R22+-0x10], R18 ;  /* 0xfffff01216007387 */ /* 0x0001e80000100a00 */
[----:B0-----:R-:W3:Y:S04]  /*0540*/  LDG.E.CONSTANT R18, desc[UR6][R4.64+0x4] ;  /* 0x0000040604127981 */ /* 0x001ee8000c1e9900 */
[----:B------:R-:W3:Y:S01]  /*0550*/  LDG.E.CONSTANT R19, desc[UR6][R4.64+0xc] ;  /* 0x00000c0604137981 */ /* 0x000ee2000c1e9900 */
[----:B--2---:R-:W-:Y:S01]  /*0560*/  IMAD.IADD R6, R6, 0x1, R7 ;  /* 0x0000000106067824 */ /* 0x004fe200078e0207 */
[----:B----4-:R-:W-:-:S02]  /*0570*/  IADD3 R7, PT, PT, R28, R29, RZ ;  /* 0x0000001d1c077210 */ /* 0x010fc40007ffe0ff */
[----:B------:R-:W2:Y:S01]  /*0580*/  LDG.E.CONSTANT R28, desc[UR6][R4.64+0x8] ;  /* 0x00000806041c7981 */ /* 0x000ea2000c1e9900 */
[----:B------:R-:W-:-:S05]  /*0590*/  VIADD R23, R23, 0x8 ;  /* 0x0000000817177836 */ /* 0x000fca0000000000 */
[----:B------:R-:W-:Y:S01]  /*05a0*/  ISETP.NE.AND P1, PT, R23, RZ, PT ;  /* 0x000000ff1700720c */ /* 0x000fe20003f25270 */
[----:B-----5:R-:W-:Y:S01]  /*05b0*/  IMAD.IADD R16, R16, 0x1, R17 ;  /* 0x0000000110107824 */ /* 0x020fe200078e0211 */
[----:B---3--:R-:W-:Y:S02]  /*05c0*/  IADD3 R17, PT, PT, R18, R27, RZ ;  /* 0x0000001b12117210 */ /* 0x008fe40007ffe0ff */
[----:B------:R-:W-:Y:S01]  /*05d0*/  IADD3 R19, PT, PT, R19, R26, RZ ;  /* 0x0000001a13137210 */ /* 0x000fe20007ffe0ff */
[----:B------:R-:W-:Y:S01]  /*05e0*/  STL.64 [R22+-0x8], R6 ;  /* 0xfffff80616007387 */ /* 0x000fe20000100a00 */
[----:B------:R-:W-:-:S03]  /*05f0*/  VIADD R12, R12, 0x8 ;  /* 0x000000080c0c7836 */ /* 0x000fc60000000000 */
[----:B------:R-:W-:Y:S01]  /*0600*/  STL.64 [R22], R16 ;  /* 0x0000001016007387 */ /* 0x000fe20000100a00 */
[----:B--2---:R-:W-:Y:S01]  /*0610*/  IMAD.IADD R18, R28, 0x1, R25 ;  /* 0x000000011c127824 */ /* 0x004fe200078e0219 */
[----:B------:R-:W-:-:S04]  /*0620*/  IADD3 R25, P2, PT, R4, 0x20, RZ ;  /* 0x0000002004197810 */ /* 0x000fc80007f5e0ff */
[----:B------:R0:W-:Y:S01]  /*0630*/  STL.64 [R22+0x8], R18 ;  /* 0x0000081216007387 */ /* 0x0001e20000100a00 */
[----:B------:R-:W-:Y:S02]  /*0640*/  IADD3.X R26, PT, PT, RZ, R5, RZ, P2, !PT ;  /* 0x00000005ff1a7210 */ /* 0x000fe400017fe4ff */
[----:B0-----:R-:W-:Y:S01]  /*0650*/  IADD3 R22, PT, PT, R22, 0x20, RZ ;  /* 0x0000002016167810 */ /* 0x001fe20007ffe0ff */
[----:B------:R-:W-:Y:S06]  /*0660*/  @P1 BRA `(.L_x_2) ;  /* 0xfffffffc005c1947 */ /* 0x000fec000383ffff */
.L_x_1:
[----:B------:R-:W-:Y:S05]  /*0670*/  @!P0 BRA `(.L_x_0) ;  /* 0x0000000000ec8947 */ /* 0x000fea0003800000 */
[----:B------:R-:W-:Y:S02]  /*0680*/  ISETP.GE.U32.AND P0, PT, R24, 0x4, PT ;  /* 0x000000041800780c */ /* 0x000fe40003f06070 */
[----:B------:R-:W-:-:S04]  /*0690*/  LOP3.LUT R18, R13, 0x3, RZ, 0xc0, !PT ;  /* 0x000000030d127812 */ /* 0x000fc800078ec0ff */
[----:B------:R-:W-:-:S07]  /*06a0*/  ISETP.NE.AND P1, PT, R18, RZ, PT ;  /* 0x000000ff1200720c */ /* 0x000fce0003f25270 */
[----:B------:R-:W-:Y:S06]  /*06b0*/  @!P0 BRA `(.L_x_3) ;  /* 0x00000000005c8947 */ /* 0x000fec0003800000 */
[----:B------:R-:W0:Y:S01]  /*06c0*/  LDCU.64 UR4, c[0x0][0x398] ;  /* 0x00007300ff0477ac */ /* 0x000e220008000a00 */
[----:B------:R-:W-:Y:S02]  /*06d0*/  IMAD.IADD R4, R10, 0x1, R9 ;  /* 0x000000010a047824 */ /* 0x000fe400078e0209 */
[----:B------:R-:W-:-:S03]  /*06e0*/  IMAD.WIDE.U32 R6, R9, 0x4, R2 ;  /* 0x0000000409067825 */ /* 0x000fc600078e0002 */
[----:B------:R-:W-:Y:S02]  /*06f0*/  IADD3 R5, P0, PT, R11, R4, RZ ;  /* 0x000000040b057210 */ /* 0x000fe40007f1e0ff */
[----:B------:R-:W2:Y:S02]  /*0700*/  LDG.E.CONSTANT R14, desc[UR6][R6.64] ;  /* 0x00000006060e7981 */ /* 0x000ea4000c1e9900 */
[----:B------:R-:W-:Y:S02]  /*0710*/  LEA.HI.X.SX32 R12, R4, R8, 0x1, P0 ;  /* 0x00000008040c7211 */ /* 0x000fe400000f0eff */
[----:B------:R-:W3:Y:S04]  /*0720*/  LDG.E.CONSTANT R16, desc[UR6][R6.64+0x8] ;  /* 0x0000080606107981 */ /* 0x000ee8000c1e9900 */
[----:B------:R-:W4:Y:S01]  /*0730*/  LDG.E.CONSTANT R22, desc[UR6][R6.64+0xc] ;  /* 0x00000c0606167981 */ /* 0x000f22000c1e9900 */
[----:B0-----:R-:W-:-:S04]  /*0740*/  LEA R4, P0, R5, UR4, 0x2 ;  /* 0x0000000405047c11 */ /* 0x001fc8000f8010ff */
[----:B------:R-:W-:Y:S02]  /*0750*/  LEA.HI.X R5, R5, UR5, R12, 0x2, P0 ;  /* 0x0000000505057c11 */ /* 0x000fe400080f140c */
[----:B------:R-:W5:Y:S04]  /*0760*/  LDG.E.CONSTANT R12, desc[UR6][R6.64+0x4] ;  /* 0x00000406060c7981 */ /* 0x000f68000c1e9900 */
[----:B------:R-:W2:Y:S04]  /*0770*/  LDG.E.CONSTANT R15, desc[UR6][R4.64] ;  /* 0x00000006040f7981 */ /* 0x000ea8000c1e9900 */
[----:B------:R-:W5:Y:S04]  /*0780*/  LDG.E.CONSTANT R17, desc[UR6][R4.64+0x4] ;  /* 0x0000040604117981 */ /* 0x000f68000c1e9900 */
[----:B------:R-:W3:Y:S04]  /*0790*/  LDG.E.CONSTANT R19, desc[UR6][R4.64+0x8] ;  /* 0x0000080604137981 */ /* 0x000ee8000c1e9900 */
[----:B------:R-:W4:Y:S01]  /*07a0*/  LDG.E.CONSTANT R23, desc[UR6][R4.64+0xc] ;  /* 0x00000c0604177981 */ /* 0x000f22000c1e9900 */
[----:B--2---:R-:W-:Y:S01]  /*07b0*/  IADD3 R14, PT, PT, R14, R15, RZ ;  /* 0x0000000f0e0e7210 */ /* 0x004fe20007ffe0ff */
[----:B-----5:R-:W-:-:S02]  /*07c0*/  IMAD.IADD R15, R12, 0x1, R17 ;  /* 0x000000010c0f7824 */ /* 0x020fc400078e0211 */
[C---:B------:R-:W-:Y:S01]  /*07d0*/  IMAD R12, R9.reuse, 0x4, R1 ;  /* 0x00000004090c7824 */ /* 0x040fe200078e0201 */
[----:B---3--:R-:W-:Y:S02]  /*07e0*/  IADD3 R16, PT, PT, R16, R19, RZ ;  /* 0x0000001310107210 */ /* 0x008fe40007ffe0ff */
[----:B----4-:R-:W-:Y:S02]  /*07f0*/  IADD3 R17, PT, PT, R22, R23, RZ ;  /* 0x0000001716117210 */ /* 0x010fe40007ffe0ff */
[----:B------:R0:W-:Y:S04]  /*0800*/  STL.64 [R12], R14 ;  /* 0x0000000e0c007387 */ /* 0x0001e80000100a00 */
[----:B------:R0:W-:Y:S01]  /*0810*/  STL.64 [R12+0x8], R16 ;  /* 0x000008100c007387 */ /* 0x0001e20000100a00 */
[----:B------:R-:W-:-:S07]  /*0820*/  VIADD R9, R9, 0x4 ;  /* 0x0000000409097836 */ /* 0x000fce0000000000 */
.L_x_3:
[----:B------:R-:W-:Y:S05]  /*0830*/  @!P1 BRA `(.L_x_0) ;  /* 0x00000000007c9947 */ /* 0x000fea0003800000 */
[----:B------:R-:W-:Y:S02]  /*0840*/  LOP3.LUT R4, R13, 0x1, RZ, 0xc0, !PT ;  /* 0x000000010d047812 */ /* 0x000fe400078ec0ff */
[----:B------:R-:W-:Y:S02]  /*0850*/  ISETP.NE.AND P1, PT, R18, 0x1, PT ;  /* 0x000000011200780c */ /* 0x000fe40003f25270 */
[----:B------:R-:W-:-:S11]  /*0860*/  ISETP.NE.U32.AND P0, PT, R4, 0x1, PT ;  /* 0x000000010400780c */ /* 0x000fd60003f05070 */
[----:B------:R-:W1:Y:S01]  /*0870*/  @P1 LDC.64 R6, c[0x0][0x398] ;  /* 0x0000e600ff061b82 */ /* 0x000e620000000a00 */
[C---:B0-----:R-:W-:Y:S01]  /*0880*/  @P1 IADD3 R17, PT, PT, R10.reuse, R9, RZ ;  /* 0x000000090a111210 */ /* 0x041fe20007ffe0ff */
[C---:B------:R-:W-:Y:S02]  /*0890*/  @P1 IMAD R12, R9.reuse, 0x4, R1 ;  /* 0x00000004090c1824 */ /* 0x040fe400078e0201 */
[C---:B------:R-:W-:Y:S01]  /*08a0*/  @P1 IMAD.WIDE.U32 R4, R9.reuse, 0x4, R2 ;  /* 0x0000000409041825 */ /* 0x040fe200078e0002 */
[----:B------:R-:W-:Y:S02]  /*08b0*/  @P1 IADD3 R9, PT, PT, R9, 0x2, RZ ;  /* 0x0000000209091810 */ /* 0x000fe40007ffe0ff */
[----:B------:R-:W-:Y:S01]  /*08c0*/  @P1 IADD3 R18, P2, PT, R11, R17, RZ ;  /* 0x000000110b121210 */ /* 0x000fe20007f5e0ff */
[----:B------:R-:W0:Y:S02]  /*08d0*/  @!P0 LDC.64 R14, c[0x0][0x398] ;  /* 0x0000e600ff0e8b82 */ /* 0x000e240000000a00 */
[----:B------:R-:W-:Y:S01]  /*08e0*/  @!P0 IMAD.IADD R10, R10, 0x1, R9 ;  /* 0x000000010a0a8824 */ /* 0x000fe200078e0209 */
[----:B------:R-:W-:-:S04]  /*08f0*/  @P1 LEA.HI.X.SX32 R17, R17, R8, 0x1, P2 ;  /* 0x0000000811111211 */ /* 0x000fc800010f0eff */
[----:B------:R-:W-:-:S04]  /*0900*/  @!P0 IADD3 R16, P3, PT, R11, R10, RZ ;  /* 0x0000000a0b108210 */ /* 0x000fc80007f7e0ff */
[----:B------:R-:W-:Y:S01]  /*0910*/  @!P0 LEA.HI.X.SX32 R8, R10, R8, 0x1, P3 ;  /* 0x000000080a088211 */ /* 0x000fe200018f0eff */
[----:B------:R-:W-:Y:S01]  /*0920*/  @!P0 IMAD.WIDE.U32 R10, R9, 0x4, R2 ;  /* 0x00000004090a8825 */ /* 0x000fe200078e0002 */
[----:B-1----:R-:W-:-:S05]  /*0930*/  @P1 LEA R6, P2, R18, R6, 0x2 ;  /* 0x0000000612061211 */ /* 0x002fca00078410ff */
[----:B------:R-:W2:Y:S01]  /*0940*/  @!P0 LDG.E.CONSTANT R10, desc[UR6][R10.64] ;  /* 0x000000060a0a8981 */ /* 0x000ea2000c1e9900 */
[----:B------:R-:W-:-:S03]  /*0950*/  @P1 LEA.HI.X R7, R18, R7, R17, 0x2, P2 ;  /* 0x0000000712071211 */ /* 0x000fc600010f1411 */
[----:B------:R-:W3:Y:S01]  /*0960*/  @P1 LDG.E.CONSTANT R17, desc[UR6][R4.64] ;  /* 0x0000000604111981 */ /* 0x000ee2000c1e9900 */
[----:B0-----:R-:W-:-:S03]  /*0970*/  @!P0 LEA R14, P3, R16, R14, 0x2 ;  /* 0x0000000e100e8211 */ /* 0x001fc600078610ff */
[----:B------:R-:W4:Y:S01]  /*0980*/  @P1 LDG.E.CONSTANT R18, desc[UR6][R4.64+0x4] ;  /* 0x0000040604121981 */ /* 0x000f22000c1e9900 */
[----:B------:R-:W-:-:S03]  /*0990*/  @!P0 LEA.HI.X R15, R16, R15, R8, 0x2, P3 ;  /* 0x0000000f100f8211 */ /* 0x000fc600018f1408 */
[----:B------:R-:W3:Y:S04]  /*09a0*/  @P1 LDG.E.CONSTANT R16, desc[UR6][R6.64] ;  /* 0x0000000606101981 */ /* 0x000ee8000c1e9900 */
[----:B------:R-:W4:Y:S04]  /*09b0*/  @P1 LDG.E.CONSTANT R19, desc[UR6][R6.64+0x4] ;  /* 0x0000040606131981 */ /* 0x000f28000c1e9900 */
[----:B------:R-:W2:Y:S01]  /*09c0*/  @!P0 LDG.E.CONSTANT R15, desc[UR6][R14.64] ;  /* 0x000000060e0f8981 */ /* 0x000ea2000c1e9900 */
[----:B------:R-:W-:Y:S01]  /*09d0*/  @!P0 IMAD R9, R9, 0x4, R1 ;  /* 0x0000000409098824 */ /* 0x000fe200078e0201 */
[----:B---3--:R-:W-:Y:S01]  /*09e0*/  @P1 IADD3 R16, PT, PT, R17, R16, RZ ;  /* 0x0000001011101210 */ /* 0x008fe20007ffe0ff */
[----:B----4-:R-:W-:Y:S01]  /*09f0*/  @P1 IMAD.IADD R17, R18, 0x1, R19 ;  /* 0x0000000112111824 */ /* 0x010fe200078e0213 */
[----:B--2---:R-:W-:-:S04]  /*0a00*/  @!P0 IADD3 R8, PT, PT, R10, R15, RZ ;  /* 0x0000000f0a088210 */ /* 0x004fc80007ffe0ff */
[----:B------:R1:W-:Y:S04]  /*0a10*/  @P1 STL.64 [R12], R16 ;  /* 0x000000100c001387 */ /* 0x0003e80000100a00 */
[----:B------:R1:W-:Y:S02]  /*0a20*/  @!P0 STL [R9], R8 ;  /* 0x0000000809008387 */ /* 0x0003e40000100800 */
.L_x_0:
[----:B------:R-:W-:-:S06]  /*0a30*/  IMAD.WIDE R2, R13, 0x4, R2 ;  /* 0x000000040d027825 */ /* 0x000fcc00078e0202 */
[----:B------:R-:W2:Y:S01]  /*0a40*/  LDG.E.CONSTANT R2, desc[UR6][R2.64] ;  /* 0x0000000602027981 */ /* 0x000ea2000c1e9900 */
[----:B------:R-:W-:Y:S01]  /*0a50*/  LEA R13, R13, R1, 0x2 ;  /* 0x000000010d0d7211 */ /* 0x000fe200078e10ff */
[----:B------:R-:W-:Y:S01]  /*0a60*/  HFMA2 R19, -RZ, RZ, -15.890625, -0.0047760009765625 ;  /* 0xcbf29ce4ff137431 */ /* 0x000fe200000001ff */
[----:B------:R-:W-:Y:S01]  /*0a70*/  ISETP.GE.AND P0, PT, R20, 0x1, PT ;  /* 0x000000011400780c */ /* 0x000fe20003f06270 */
[----:B------:R-:W-:Y:S02]  /*0a80*/  IMAD.MOV.U32 R18, RZ, RZ, -0x7bdddcdb ;  /* 0x84222325ff127424 */ /* 0x000fe400078e00ff */
[----:B--2---:R2:W-:Y:S10]  /*0a90*/  STL [R13], R2 ;  /* 0x000000020d007387 */ /* 0x0045f40000100800 */
[----:B------:R-:W-:Y:S05]  /*0aa0*/  @!P0 BRA `(.L_x_4) ;  /* 0x0000000c00148947 */ /* 0x000fea0003800000 */
[C---:B------:R-:W-:Y:S01]  /*0ab0*/  ISETP.GE.U32.AND P0, PT, R20.reuse, 0x10, PT ;  /* 0x000000101400780c */ /* 0x040fe20003f06070 */
[----:B------:R-:W-:Y:S01]  /*0ac0*/  IMAD.MOV.U32 R18, RZ, RZ, -0x7bdddcdb ;  /* 0x84222325ff127424 */ /* 0x000fe200078e00ff */
[----:B------:R-:W-:Y:S01]  /*0ad0*/  LOP3.LUT R22, R20, 0xf, RZ, 0xc0, !PT ;  /* 0x0000000f14167812 */ /* 0x000fe200078ec0ff */
[----:B------:R-:W-:Y:S01]  /*0ae0*/  IMAD.MOV.U32 R23, RZ, RZ, RZ ;  /* 0x000000ffff177224 */ /* 0x000fe200078e00ff */
[----:B------:R-:W-:Y:S02]  /*0af0*/  MOV R19, 0xcbf29ce4 ;  /* 0xcbf29ce400137802 */ /* 0x000fe40000000f00 */
[----:B------:R-:W-:-:S07]  /*0b00*/  ISETP.NE.AND P1, PT, R22, RZ, PT ;  /* 0x000000ff1600720c */ /* 0x000fce0003f25270 */
[----:B------:R-:W-:Y:S06]  /*0b10*/  @!P0 BRA `(.L_x_5) ;  /* 0x0000000400848947 */ /* 0x000fec0003800000 */
[----:B------:R-:W-:Y:S01]  /*0b20*/  LOP3.LUT R23, R20, 0x7ffffff0, RZ, 0xc0, !PT ;  /* 0x7ffffff014177812 */ /* 0x000fe200078ec0ff */
[----:B------:R-:W-:Y:S01]  /*0b30*/  IMAD.MOV.U32 R18, RZ, RZ, -0x7bdddcdb ;  /* 0x84222325ff127424 */ /* 0x000fe200078e00ff */
[----:B------:R-:W-:Y:S02]  /*0b40*/  IADD3 R24, PT, PT, R1, 0x20, RZ ;  /* 0x0000002001187810 */ /* 0x000fe40007ffe0ff */
[----:B------:R-:W-:Y:S01]  /*0b50*/  MOV R19, 0xcbf29ce4 ;  /* 0xcbf29ce400137802 */ /* 0x000fe20000000f00 */
[----:B------:R-:W-:-:S07]  /*0b60*/  IMAD.MOV R25, RZ, RZ, -R23 ;  /* 0x000000ffff197224 */ /* 0x000fce00078e0a17 */
.L_x_6:
[----:B01----:R-:W3:Y:S04]  /*0b70*/  LDL.64 R16, [R24+-0x20] ;  /* 0xffffe00018107983 */ /* 0x003ee80000100a00 */
[----:B--2---:R-:W2:Y:S04]  /*0b80*/  LDL.64 R2, [R24+-0x18] ;  /* 0xffffe80018027983 */ /* 0x004ea80000100a00 */
[----:B------:R-:W4:Y:S04]  /*0b90*/  LDL.64 R4, [R24+-0x10] ;  /* 0xfffff00018047983 */ /* 0x000f280000100a00 */
[----:B------:R-:W5:Y:S04]  /*0ba0*/  LDL.64 R6, [R24+-0x8] ;  /* 0xfffff80018067983 */ /* 0x000f680000100a00 */
[----:B------:R-:W5:Y:S04]  /*0bb0*/  LDL.64 R8, [R24] ;  /* 0x0000000018087983 */ /* 0x000f680000100a00 */
[----:B------:R-:W5:Y:S04]  /*0bc0*/  LDL.64 R10, [R24+0x8] ;  /* 0x00000800180a7983 */ /* 0x000f680000100a00 */
[----:B------:R-:W5:Y:S04]  /*0bd0*/  LDL.64 R12, [R24+0x10] ;  /* 0x00001000180c7983 */ /* 0x000f680000100a00 */
[----:B------:R0:W5:Y:S01]  /*0be0*/  LDL.64 R14, [R24+0x18] ;  /* 0x00001800180e7983 */ /* 0x0001620000100a00 */
[----:B------:R-:W-:Y:S01]  /*0bf0*/  IMAD R19, R19, 0x1b3, RZ ;  /* 0x000001b313137824 */ /* 0x000fe200078e02ff */
[----:B------:R-:W-:-:S04]  /*0c00*/  IADD3 R25, PT, PT, R25, 0x10, RZ ;  /* 0x0000001019197810 */ /* 0x000fc80007ffe0ff */
[----:B------:R-:W-:Y:S01]  /*0c10*/  ISETP.NE.AND P0, PT, R25, RZ, PT ;  /* 0x000000ff1900720c */ /* 0x000fe20003f05270 */
[----:B0-----:R-:W-:Y:S01]  /*0c20*/  VIADD R24, R24, 0x40 ;  /* 0x0000004018187836 */ /* 0x001fe20000000000 */
[----:B---3--:R-:W-:-:S04]  /*0c30*/  LOP3.LUT R16, R18, R16, RZ, 0x3c, !PT ;  /* 0x0000001012107212 */ /* 0x008fc800078e3cff */
[C---:B------:R-:W-:Y:S01]  /*0c40*/  LEA R27, R16.reuse, R19, 0x8 ;  /* 0x00000013101b7211 */ /* 0x040fe200078e40ff */
[----:B------:R-:W-:-:S04]  /*0c50*/  IMAD.WIDE.U32 R18, R16, 0x1b3, RZ ;  /* 0x000001b310127825 */ /* 0x000fc800078e00ff */
[----:B------:R-:W-:Y:S01]  /*0c60*/  IMAD.IADD R16, R19, 0x1, R27 ;  /* 0x0000000113107824 */ /* 0x000fe200078e021b */
[----:B------:R-:W-:-:S03]  /*0c70*/  LOP3.LUT R17, R18, R17, RZ, 0x3c, !PT ;  /* 0x0000001112117212 */ /* 0x000fc600078e3cff */
[----:B------:R-:W-:-:S05]  /*0c80*/  IMAD R16, R16, 0x1b3, RZ ;  /* 0x000001b310107824 */ /* 0x000fca00078e02ff */
[C---:B------:R-:W-:Y:S01]  /*0c90*/  LEA R19, R17.reuse, R16, 0x8 ;  /* 0x0000001011137211 */ /* 0x040fe200078e40ff */
[----:B------:R-:W-:-:S04]  /*0ca0*/  IMAD.WIDE.U32 R16, R17, 0x1b3, RZ ;  /* 0x000001b311107825 */ /* 0x000fc800078e00ff */
[----:B------:R-:W-:Y:S01]  /*0cb0*/  IMAD.IADD R17, R17, 0x1, R19 ;  /* 0x0000000111117824 */ /* 0x000fe200078e0213 */
[----:B--2---:R-:W-:-:S03]  /*0cc0*/  LOP3.LUT R2, R16, R2, RZ, 0x3c, !PT ;  /* 0x0000000210027212 */ /* 0x004fc600078e3cff */
[----:B------:R-:W-:-:S05]  /*0cd0*/  IMAD R17, R17, 0x1b3, RZ ;  /* 0x000001b311117824 */ /* 0x000fca00078e02ff */
[C---:B------:R-:W-:Y:S01]  /*0ce0*/  LEA R19, R2.reuse, R17, 0x8 ;  /* 0x0000001102137211 */ /* 0x040fe200078e40ff */
[----:B------:R-:W-:-:S04]  /*0cf0*/  IMAD.WIDE.U32 R16, R2, 0x1b3, RZ ;  /* 0x000001b302107825 */ /* 0x000fc800078e00ff */
[----:B------:R-:W-:Y:S01]  /*0d00*/  IMAD.IADD R2, R17, 0x1, R19 ;  /* 0x0000000111027824 */ /* 0x000fe200078e0213 */
[----:B------:R-:W-:-:S03]  /*0d10*/  LOP3.LUT R16, R16, R3, RZ, 0x3c, !PT ;  /* 0x0000000310107212 */ /* 0x000fc600078e3cff */
[----:B------:R-:W-:Y:S02]  /*0d20*/  IMAD R17, R2, 0x1b3, RZ ;  /* 0x000001b302117824 */ /* 0x000fe400078e02ff */
[----:B------:R-:W-:-:S03]  /*0d30*/  IMAD.WIDE.U32 R2, R16, 0x1b3, RZ ;  /* 0x000001b310027825 */ /* 0x000fc600078e00ff */
[----:B------:R-:W-:Y:S02]  /*0d40*/  LEA R17, R16, R17, 0x8 ;  /* 0x0000001110117211 */ /* 0x000fe400078e40ff */
[----:B----4-:R-:W-:-:S03]  /*0d50*/  LOP3.LUT R4, R2, R4, RZ, 0x3c, !PT ;  /* 0x0000000402047212 */ /* 0x010fc600078e3cff */
[----:B------:R-:W-:-:S04]  /*0d60*/  IMAD.IADD R3, R3, 0x1, R17 ;  /* 0x0000000103037824 */ /* 0x000fc800078e0211 */
[----:B------:R-:W-:Y:S02]  /*0d70*/  IMAD R17, R3, 0x1b3, RZ ;  /* 0x000001b303117824 */ /* 0x000fe400078e02ff */
[----:B------:R-:W-:-:S03]  /*0d80*/  IMAD.WIDE.U32 R2, R4, 0x1b3, RZ ;  /* 0x000001b304027825 */ /* 0x000fc600078e00ff */
[----:B------:R-:W-:Y:S02]  /*0d90*/  LEA R17, R4, R17, 0x8 ;  /* 0x0000001104117211 */ /* 0x000fe400078e40ff */
[----:B------:R-:W-:-:S03]  /*0da0*/  LOP3.LUT R5, R2, R5, RZ, 0x3c, !PT ;  /* 0x0000000502057212 */ /* 0x000fc600078e3cff */
[----:B------:R-:W-:-:S04]  /*0db0*/  IMAD.IADD R3, R3, 0x1, R17 ;  /* 0x0000000103037824 */ /* 0x000fc800078e0211 */
[----:B------:R-:W-:Y:S02]  /*0dc0*/  IMAD R4, R3, 0x1b3, RZ ;  /* 0x000001b303047824 */ /* 0x000fe400078e02ff */
[----:B------:R-:W-:-:S03]  /*0dd0*/  IMAD.WIDE.U32 R2, R5, 0x1b3, RZ ;  /* 0x000001b305027825 */ /* 0x000fc600078e00ff */
[----:B------:R-:W-:Y:S02]  /*0de0*/  LEA R5, R5, R4, 0x8 ;  /* 0x0000000405057211 */ /* 0x000fe400078e40ff */
[----:B-----5:R-:W-:-:S03]  /*0df0*/  LOP3.LUT R6, R2, R6, RZ, 0x3c, !PT ;  /* 0x0000000602067212 */ /* 0x020fc600078e3cff */
        /* <DEDUP_REMOVED lines=45> */
[----:B------:R-:W-:Y:S02]  /*10d0*/  IMAD.IADD R3, R3, 0x1, R5 ;  /* 0x0000000103037824 */ /* 0x000fe400078e0205 */
[----:B------:R-:W-:-:S04]  /*10e0*/  IMAD.WIDE.U32 R18, R15, 0x1b3, RZ ;  /* 0x000001b30f127825 */ /* 0x000fc800078e00ff */
[----:B------:R-:W-:-:S04]  /*10f0*/  IMAD R2, R3, 0x1b3, RZ ;  /* 0x000001b303027824 */ /* 0x000fc800078e02ff */
[----:B------:R-:W-:-:S05]  /*1100*/  IMAD R15, R15, 0x100, R2 ;  /* 0x000001000f0f7824 */ /* 0x000fca00078e0202 */
[----:B------:R-:W-:Y:S01]  /*1110*/  IADD3 R19, PT, PT, R19, R15, RZ ;  /* 0x0000000f13137210 */ /* 0x000fe20007ffe0ff */
[----:B------:R-:W-:Y:S06]  /*1120*/  @P0 BRA `(.L_x_6) ;  /* 0xfffffff800900947 */ /* 0x000fec000383ffff */
.L_x_5:
[----:B------:R-:W-:Y:S05]  /*1130*/  @!P1 BRA `(.L_x_4) ;  /* 0x0000000400709947 */ /* 0x000fea0003800000 */
[----:B------:R-:W-:Y:S02]  /*1140*/  ISETP.GE.U32.AND P0, PT, R22, 0x8, PT ;  /* 0x000000081600780c */ /* 0x000fe40003f06070 */
[----:B01----:R-:W-:-:S04]  /*1150*/  LOP3.LUT R12, R20, 0x7, RZ, 0xc0, !PT ;  /* 0x00000007140c7812 */ /* 0x003fc800078ec0ff */
[----:B------:R-:W-:-:S07]  /*1160*/  ISETP.NE.AND P1, PT, R12, RZ, PT ;  /* 0x000000ff0c00720c */ /* 0x000fce0003f25270 */
[----:B------:R-:W-:Y:S06]  /*1170*/  @!P0 BRA `(.L_x_7) ;  /* 0x0000000000b88947 */ /* 0x000fec0003800000 */
[----:B--2---:R-:W-:-:S05]  /*1180*/  LEA R13, R23, R1, 0x2 ;  /* 0x00000001170d7211 */ /* 0x004fca00078e10ff */
[----:B------:R-:W2:Y:S04]  /*1190*/  LDL.64 R8, [R13] ;  /* 0x000000000d087983 */ /* 0x000ea80000100a00 */
[----:B------:R-:W3:Y:S04]  /*11a0*/  LDL.64 R6, [R13+0x8] ;  /* 0x000008000d067983 */ /* 0x000ee80000100a00 */
[----:B------:R-:W4:Y:S04]  /*11b0*/  LDL.64 R4, [R13+0x10] ;  /* 0x000010000d047983 */ /* 0x000f280000100a00 */
[----:B------:R-:W5:Y:S01]  /*11c0*/  LDL.64 R2, [R13+0x18] ;  /* 0x000018000d027983 */ /* 0x000f620000100a00 */
[----:B------:R-:W-:Y:S01]  /*11d0*/  IMAD R19, R19, 0x1b3, RZ ;  /* 0x000001b313137824 */ /* 0x000fe200078e02ff */
[----:B------:R-:W-:-:S02]  /*11e0*/  IADD3 R23, PT, PT, R23, 0x8, RZ ;  /* 0x0000000817177810 */ /* 0x000fc40007ffe0ff */
[----:B--2---:R-:W-:-:S05]  /*11f0*/  LOP3.LUT R8, R18, R8, RZ, 0x3c, !PT ;  /* 0x0000000812087212 */ /* 0x004fca00078e3cff */
[----:B------:R-:W-:-:S04]  /*1200*/  IMAD.WIDE.U32 R10, R8, 0x1b3, RZ ;  /* 0x000001b3080a7825 */ /* 0x000fc800078e00ff */
[----:B------:R-:W-:Y:S01]  /*1210*/  IMAD R19, R8, 0x100, R19 ;  /* 0x0000010008137824 */ /* 0x000fe200078e0213 */
[----:B------:R-:W-:-:S04]  /*1220*/  LOP3.LUT R10, R10, R9, RZ, 0x3c, !PT ;  /* 0x000000090a0a7212 */ /* 0x000fc800078e3cff */
[----:B------:R-:W-:-:S05]  /*1230*/  IADD3 R8, PT, PT, R11, R19, RZ ;  /* 0x000000130b087210 */ /* 0x000fca0007ffe0ff */
[----:B------:R-:W-:Y:S02]  /*1240*/  IMAD R11, R8, 0x1b3, RZ ;  /* 0x000001b3080b7824 */ /* 0x000fe400078e02ff */
[----:B------:R-:W-:-:S04]  /*1250*/  IMAD.WIDE.U32 R8, R10, 0x1b3, RZ ;  /* 0x000001b30a087825 */ /* 0x000fc800078e00ff */
[----:B------:R-:W-:Y:S01]  /*1260*/  IMAD R11, R10, 0x100, R11 ;  /* 0x000001000a0b7824 */ /* 0x000fe200078e020b */
[----:B---3--:R-:W-:-:S04]  /*1270*/  LOP3.LUT R6, R8, R6, RZ, 0x3c, !PT ;  /* 0x0000000608067212 */ /* 0x008fc800078e3cff */
[----:B------:R-:W-:-:S05]  /*1280*/  IADD3 R9, PT, PT, R9, R11, RZ ;  /* 0x0000000b09097210 */ /* 0x000fca0007ffe0ff */
[----:B------:R-:W-:Y:S02]  /*1290*/  IMAD R11, R9, 0x1b3, RZ ;  /* 0x000001b3090b7824 */ /* 0x000fe400078e02ff */
[----:B------:R-:W-:-:S04]  /*12a0*/  IMAD.WIDE.U32 R8, R6, 0x1b3, RZ ;  /* 0x000001b306087825 */ /* 0x000fc800078e00ff */
[----:B------:R-:W-:Y:S01]  /*12b0*/  IMAD R11, R6, 0x100, R11 ;  /* 0x00000100060b7824 */ /* 0x000fe200078e020b */
[----:B------:R-:W-:-:S04]  /*12c0*/  LOP3.LUT R8, R8, R7, RZ, 0x3c, !PT ;  /* 0x0000000708087212 */ /* 0x000fc800078e3cff */
[----:B------:R-:W-:-:S05]  /*12d0*/  IADD3 R6, PT, PT, R9, R11, RZ ;  /* 0x0000000b09067210 */ /* 0x000fca0007ffe0ff */
[----:B------:R-:W-:Y:S02]  /*12e0*/  IMAD R9, R6, 0x1b3, RZ ;  /* 0x000001b306097824 */ /* 0x000fe400078e02ff */
[----:B------:R-:W-:-:S04]  /*12f0*/  IMAD.WIDE.U32 R6, R8, 0x1b3, RZ ;  /* 0x000001b308067825 */ /* 0x000fc800078e00ff */
[----:B------:R-:W-:Y:S01]  /*1300*/  IMAD R9, R8, 0x100, R9 ;  /* 0x0000010008097824 */ /* 0x000fe200078e0209 */
[----:B----4-:R-:W-:-:S04]  /*1310*/  LOP3.LUT R4, R6, R4, RZ, 0x3c, !PT ;  /* 0x0000000406047212 */ /* 0x010fc800078e3cff */
        /* <DEDUP_REMOVED lines=9> */
[----:B-----5:R-:W-:-:S04]  /*13b0*/  LOP3.LUT R2, R4, R2, RZ, 0x3c, !PT ;  /* 0x0000000204027212 */ /* 0x020fc800078e3cff */
[----:B------:R-:W-:-:S05]  /*13c0*/  IADD3 R5, PT, PT, R5, R7, RZ ;  /* 0x0000000705057210 */ /* 0x000fca0007ffe0ff */
[----:B------:R-:W-:Y:S02]  /*13d0*/  IMAD R7, R5, 0x1b3, RZ ;  /* 0x000001b305077824 */ /* 0x000fe400078e02ff */
[----:B------:R-:W-:-:S04]  /*13e0*/  IMAD.WIDE.U32 R4, R2, 0x1b3, RZ ;  /* 0x000001b302047825 */ /* 0x000fc800078e00ff */
[----:B------:R-:W-:Y:S01]  /*13f0*/  IMAD R7, R2, 0x100, R7 ;  /* 0x0000010002077824 */ /* 0x000fe200078e0207 */
[----:B------:R-:W-:-:S04]  /*1400*/  LOP3.LUT R3, R4, R3, RZ, 0x3c, !PT ;  /* 0x0000000304037212 */ /* 0x000fc800078e3cff */
[----:B------:R-:W-:Y:S01]  /*1410*/  IADD3 R2, PT, PT, R5, R7, RZ ;  /* 0x0000000705027210 */ /* 0x000fe20007ffe0ff */
[----:B------:R-:W-:-:S04]  /*1420*/  IMAD.WIDE.U32 R18, R3, 0x1b3, RZ ;  /* 0x000001b303127825 */ /* 0x000fc800078e00ff */
[----:B------:R-:W-:-:S04]  /*1430*/  IMAD R2, R2, 0x1b3, RZ ;  /* 0x000001b302027824 */ /* 0x000fc800078e02ff */
[----:B------:R-:W-:-:S04]  /*1440*/  IMAD R3, R3, 0x100, R2 ;  /* 0x0000010003037824 */ /* 0x000fc800078e0202 */
[----:B------:R-:W-:-:S07]  /*1450*/  IMAD.IADD R19, R19, 0x1, R3 ;  /* 0x0000000113137824 */ /* 0x000fce00078e0203 */
.L_x_7:
[----:B------:R-:W-:Y:S05]  /*1460*/  @!P1 BRA `(.L_x_4) ;  /* 0x0000000000a49947 */ /* 0x000fea0003800000 */
[----:B------:R-:W-:Y:S02]  /*1470*/  ISETP.GE.U32.AND P0, PT, R12, 0x4, PT ;  /* 0x000000040c00780c */ /* 0x000fe40003f06070 */
[----:B------:R-:W-:-:S04]  /*1480*/  LOP3.LUT R20, R20, 0x3, RZ, 0xc0, !PT ;  /* 0x0000000314147812 */ /* 0x000fc800078ec0ff */
[----:B------:R-:W-:-:S07]  /*1490*/  ISETP.NE.AND P1, PT, R20, RZ, PT ;  /* 0x000000ff1400720c */ /* 0x000fce0003f25270 */
[----:B------:R-:W-:Y:S06]  /*14a0*/  @!P0 BRA `(.L_x_8) ;  /* 0x0000000000608947 */ /* 0x000fec0003800000 */
[----:B------:R-:W-:-:S05]  /*14b0*/  LEA R8, R23, R1, 0x2 ;  /* 0x0000000117087211 */ /* 0x000fca00078e10ff */
[----:B------:R-:W3:Y:S04]  /*14c0*/  LDL.64 R4, [R8] ;  /* 0x0000000008047983 */ /* 0x000ee80000100a00 */
[----:B--2---:R-:W2:Y:S01]  /*14d0*/  LDL.64 R2, [R8+0x8] ;  /* 0x0000080008027983 */ /* 0x004ea20000100a00 */
[----:B------:R-:W-:Y:S01]  /*14e0*/  IMAD R19, R19, 0x1b3, RZ ;  /* 0x000001b313137824 */ /* 0x000fe200078e02ff */
[----:B------:R-:W-:Y:S02]  /*14f0*/  IADD3 R23, PT, PT, R23, 0x4, RZ ;  /* 0x0000000417177810 */ /* 0x000fe40007ffe0ff */
[----:B---3--:R-:W-:-:S05]  /*1500*/  LOP3.LUT R4, R18, R4, RZ, 0x3c, !PT ;  /* 0x0000000412047212 */ /* 0x008fca00078e3cff */
[----:B------:R-:W-:-:S04]  /*1510*/  IMAD.WIDE.U32 R6, R4, 0x1b3, RZ ;  /* 0x000001b304067825 */ /* 0x000fc800078e00ff */
[----:B------:R-:W-:Y:S01]  /*1520*/  IMAD R19, R4, 0x100, R19 ;  /* 0x0000010004137824 */ /* 0x000fe200078e0213 */
[----:B------:R-:W-:-:S04]  /*1530*/  LOP3.LUT R6, R6, R5, RZ, 0x3c, !PT ;  /* 0x0000000506067212 */ /* 0x000fc800078e3cff */
[----:B------:R-:W-:Y:S01]  /*1540*/  IADD3 R19, PT, PT, R7, R19, RZ ;  /* 0x0000001307137210 */ /* 0x000fe20007ffe0ff */
[----:B------:R-:W-:-:S04]  /*1550*/  IMAD.WIDE.U32 R4, R6, 0x1b3, RZ ;  /* 0x000001b306047825 */ /* 0x000fc800078e00ff */
[----:B------:R-:W-:Y:S01]  /*1560*/  IMAD R19, R19, 0x1b3, RZ ;  /* 0x000001b313137824 */ /* 0x000fe200078e02ff */
[----:B--2---:R-:W-:-:S03]  /*1570*/  LOP3.LUT R2, R4, R2, RZ, 0x3c, !PT ;  /* 0x0000000204027212 */ /* 0x004fc600078e3cff */
[----:B------:R-:W-:-:S05]  /*1580*/  IMAD R19, R6, 0x100, R19 ;  /* 0x0000010006137824 */ /* 0x000fca00078e0213 */
[----:B------:R-:W-:Y:S01]  /*1590*/  IADD3 R19, PT, PT, R5, R19, RZ ;  /* 0x0000001305137210 */ /* 0x000fe20007ffe0ff */
[----:B------:R-:W-:-:S04]  /*15a0*/  IMAD.WIDE.U32 R4, R2, 0x1b3, RZ ;  /* 0x000001b302047825 */ /* 0x000fc800078e00ff */
[----:B------:R-:W-:Y:S01]  /*15b0*/  IMAD R19, R19, 0x1b3, RZ ;  /* 0x000001b313137824 */ /* 0x000fe200078e02ff */
[----:B------:R-:W-:-:S03]  /*15c0*/  LOP3.LUT R3, R4, R3, RZ, 0x3c, !PT ;  /* 0x0000000304037212 */ /* 0x000fc600078e3cff */
[----:B------:R-:W-:-:S05]  /*15d0*/  IMAD R19, R2, 0x100, R19 ;  /* 0x0000010002137824 */ /* 0x000fca00078e0213 */
[----:B------:R-:W-:-:S05]  /*15e0*/  IADD3 R19, PT, PT, R5, R19, RZ ;  /* 0x0000001305137210 */ /* 0x000fca0007ffe0ff */
[----:B------:R-:W-:Y:S02]  /*15f0*/  IMAD R2, R19, 0x1b3, RZ ;  /* 0x000001b313027824 */ /* 0x000fe400078e02ff */
[----:B------:R-:W-:-:S04]  /*1600*/  IMAD.WIDE.U32 R18, R3, 0x1b3, RZ ;  /* 0x000001b303127825 */ /* 0x000fc800078e00ff */
[----:B------:R-:W-:-:S04]  /*1610*/  IMAD R3, R3, 0x100, R2 ;  /* 0x0000010003037824 */ /* 0x000fc800078e0202 */
[----:B------:R-:W-:-:S07]  /*1620*/  IMAD.IADD R19, R19, 0x1, R3 ;  /* 0x0000000113137824 */ /* 0x000fce00078e0203 */
.L_x_8:
[----:B------:R-:W-:Y:S05]  /*1630*/  @!P1 BRA `(.L_x_4) ;  /* 0x0000000000309947 */ /* 0x000fea0003800000 */
[----:B------:R-:W-:Y:S01]  /*1640*/  IMAD R23, R23, 0x4, R1 ;  /* 0x0000000417177824 */ /* 0x000fe200078e0201 */
[----:B------:R-:W-:-:S07]  /*1650*/  IADD3 R20, PT, PT, -R20, RZ, RZ ;  /* 0x000000ff14147210 */ /* 0x000fce0007ffe1ff */
.L_x_9:
[----:B------:R0:W3:Y:S01]  /*1660*/  LDL R3, [R23] ;  /* 0x0000000017037983 */ /* 0x0000e20000100800 */
[----:B------:R-:W-:Y:S02]  /*1670*/  VIADD R20, R20, 0x1 ;  /* 0x0000000114147836 */ /* 0x000fe40000000000 */
[----:B--2---:R-:W-:-:S03]  /*1680*/  IMAD R2, R19, 0x1b3, RZ ;  /* 0x000001b313027824 */ /* 0x004fc600078e02ff */
[----:B------:R-:W-:Y:S02]  /*1690*/  ISETP.NE.AND P0, PT, R20, RZ, PT ;  /* 0x000000ff1400720c */ /* 0x000fe40003f05270 */
[----:B0-----:R-:W-:Y:S02]  /*16a0*/  IADD3 R23, PT, PT, R23, 0x4, RZ ;  /* 0x0000000417177810 */ /* 0x001fe40007ffe0ff */
[----:B---3--:R-:W-:-:S05]  /*16b0*/  LOP3.LUT R3, R18, R3, RZ, 0x3c, !PT ;  /* 0x0000000312037212 */ /* 0x008fca00078e3cff */
[C---:B------:R-:W-:Y:S01]  /*16c0*/  IMAD.WIDE.U32 R18, R3.reuse, 0x1b3, RZ ;  /* 0x000001b303127825 */ /* 0x040fe200078e00ff */
[----:B------:R-:W-:-:S05]  /*16d0*/  LEA R3, R3, R2, 0x8 ;  /* 0x0000000203037211 */ /* 0x000fca00078e40ff */
[----:B------:R-:W-:Y:S01]  /*16e0*/  IMAD.IADD R19, R19, 0x1, R3 ;  /* 0x0000000113137824 */ /* 0x000fe200078e0203 */
[----:B------:R-:W-:Y:S06]  /*16f0*/  @P0 BRA `(.L_x_9) ;  /* 0xfffffffc00d80947 */ /* 0x000fec000383ffff */
.L_x_4:
[----:B--2---:R-:W2:Y:S01]  /*1700*/  LDC.64 R2, c[0x0][0x3a0] ;  /* 0x0000e800ff027b82 */ /* 0x004ea20000000a00 */
[----:B------:R-:W-:Y:S01]  /*1710*/  SHF.R.U32.HI R5, RZ, 0x1c, R19 ;  /* 0x0000001cff057819 */ /* 0x000fe20000011613 */
[----:B------:R-:W-:Y:S01]  /*1720*/  IMAD R21, R0, UR8, R21 ;  /* 0x0000000800157c24 */ /* 0x000fe2000f8e0215 */
[----:B------:R-:W-:Y:S02]  /*1730*/  LOP3.LUT R19, R19, 0xfffffff, RZ, 0xc0, !PT ;  /* 0x0fffffff13137812 */ /* 0x000fe400078ec0ff */
[----:B------:R-:W-:Y:S01]  /*1740*/  LOP3.LUT R18, R5, R18, RZ, 0x3c, !PT ;  /* 0x0000001205127212 */ /* 0x000fe200078e3cff */
[----:B--2---:R-:W-:-:S05]  /*1750*/  IMAD.WIDE R2, R21, 0x8, R2 ;  /* 0x0000000815027825 */ /* 0x004fca00078e0202 */
[----:B------:R-:W-:Y:S01]  /*1760*/  STG.E.64 desc[UR6][R2.64], R18 ;  /* 0x0000001202007986 */ /* 0x000fe2000c101b06 */
[----:B------:R-:W-:Y:S05]  /*1770*/  EXIT ;  /* 0x000000000000794d */ /* 0x000fea0003800000 */
.L_x_10:
[----:B------:R-:W-:-:S00]  /*1780*/  BRA `(.L_x_10) ;  /* 0xfffffffc00fc7947 */ /* 0x000fc0000383ffff */
[----:B------:R-:W-:-:S00]  /*1790*/  NOP ;  /* 0x0000000000007918 */ /* 0x000fc00000000000 */
        /* <DEDUP_REMOVED lines=14> */
.L_x_31:


//--------------------- .text._Z18kernel_hash_kerneliiiPKiS0_Pl --------------------------
	.section	.text._Z18kernel_hash_kerneliiiPKiS0_Pl,"ax",@progbits
	.align	128
        .global         _Z18kernel_hash_kerneliiiPKiS0_Pl
        .type           _Z18kernel_hash_kerneliiiPKiS0_Pl,@function
        .size           _Z18kernel_hash_kerneliiiPKiS0_Pl,(.L_x_32 - _Z18kernel_hash_kerneliiiPKiS0_Pl)
        .other          _Z18kernel_hash_kerneliiiPKiS0_Pl,@"STO_CUDA_ENTRY STV_DEFAULT"
_Z18kernel_hash_kerneliiiPKiS0_Pl:
.text._Z18kernel_hash_kerneliiiPKiS0_Pl:
[----:B------:R-:W0:Y:S08]  /*0000*/  LDC R1, c[0x0][0x37c] ;  /* 0x0000df00ff017b82 */ /* 0x000e300000000800 */
[----:B------:R-:W1:Y:S01]  /*0010*/  LDC R6, c[0x0][0x388] ;  /* 0x0000e200ff067b82 */ /* 0x000e620000000800 */
[----:B------:R-:W2:Y:S01]  /*0020*/  S2R R5, SR_CTAID.X ;  /* 0x0000000000057919 */ /* 0x000ea20000002500 */
[----:B------:R-:W2:Y:S01]  /*0030*/  LDCU UR4, c[0x0][0x360] ;  /* 0x00006c00ff0477ac */ /* 0x000ea20008000800 */
[----:B0-----:R-:W-:Y:S01]  /*0040*/  IADD3 R1, PT, PT, R1, -0x18, RZ ;  /* 0xffffffe801017810 */ /* 0x001fe20007ffe0ff */
[----:B------:R-:W2:Y:S01]  /*0050*/  S2R R4, SR_TID.X ;  /* 0x0000000000047919 */ /* 0x000ea20000002100 */
[----:B------:R-:W0:Y:S01]  /*0060*/  LDCU UR6, c[0x0][0x380] ;  /* 0x00007000ff0677ac */ /* 0x000e220008000800 */
[----:B-1----:R-:W-:-:S04]  /*0070*/  IABS R7, R6 ;  /* 0x0000000600077213 */ /* 0x002fc80000000000 */
[----:B------:R-:W1:Y:S01]  /*0080*/  I2F.RP R0, R7 ;  /* 0x0000000700007306 */ /* 0x000e620000209400 */
[----:B--2---:R-:W-:-:S05]  /*0090*/  IMAD R5, R5, UR4, R4 ;  /* 0x0000000405057c24 */ /* 0x004fca000f8e0204 */
[----:B------:R-:W-:Y:S02]  /*00a0*/  IABS R4, R5 ;  /* 0x0000000500047213 */ /* 0x000fe40000000000 */
[----:B-1----:R-:W1:Y:S02]  /*00b0*/  MUFU.RCP R0, R0 ;  /* 0x0000000000007308 */ /* 0x002e640000001000 */
[----:B-1----:R-:W-:-:S06]  /*00c0*/  VIADD R2, R0, 0xffffffe ;  /* 0x0ffffffe00027836 */ /* 0x002fcc0000000000 */
[----:B------:R1:W2:Y:S02]  /*00d0*/  F2I.FTZ.U32.TRUNC.NTZ R3, R2 ;  /* 0x0000000200037305 */ /* 0x0002a4000021f000 */
[----:B-1----:R-:W-:Y:S01]  /*00e0*/  IMAD.MOV.U32 R2, RZ, RZ, RZ ;  /* 0x000000ffff027224 */ /* 0x002fe200078e00ff */
[----:B--2---:R-:W-:-:S05]  /*00f0*/  IADD3 R8, PT, PT, RZ, -R3, RZ ;  /* 0x80000003ff087210 */ /* 0x004fca0007ffe0ff */
[----:B------:R-:W-:-:S04]  /*0100*/  IMAD R9, R8, R7, RZ ;  /* 0x0000000708097224 */ /* 0x000fc800078e02ff */
[----:B------:R-:W-:-:S06]  /*0110*/  IMAD.HI.U32 R3, R3, R9, R2 ;  /* 0x0000000903037227 */ /* 0x000fcc00078e0002 */
[----:B------:R-:W-:-:S05]  /*0120*/  IMAD.HI.U32 R0, R3, R4, RZ ;  /* 0x0000000403007227 */ /* 0x000fca00078e00ff */
[----:B------:R-:W-:-:S05]  /*0130*/  IADD3 R2, PT, PT, -R0, RZ, RZ ;  /* 0x000000ff00027210 */ /* 0x000fca0007ffe1ff */
[----:B------:R-:W-:-:S05]  /*0140*/  IMAD R2, R7, R2, R4 ;  /* 0x0000000207027224 */ /* 0x000fca00078e0204 */
[----:B------:R-:W-:-:S13]  /*0150*/  ISETP.GT.U32.AND P2, PT, R7, R2, PT ;  /* 0x000000020700720c */ /* 0x000fda0003f44070 */
[----:B------:R-:W-:Y:S01]  /*0160*/  @!P2 IMAD.IADD R2, R2, 0x1, -R7 ;  /* 0x000000010202a824 */ /* 0x000fe200078e0a07 */
[----:B------:R-:W-:Y:S02]  /*0170*/  @!P2 IADD3 R0, PT, PT, R0, 0x1, RZ ;  /* 0x000000010000a810 */ /* 0x000fe40007ffe0ff */
        /* <DEDUP_REMOVED lines=15> */
[----:B------:R-:W-:Y:S01]  /*0270*/  IMAD R2, R0, R3, RZ ;  /* 0x0000000300027224 */ /* 0x000fe200078e02ff */
[----:B------:R-:W-:-:S03]  /*0280*/  IADD3 R4, PT, PT, R3, -0x1, RZ ;  /* 0xffffffff03047810 */ /* 0x000fc60007ffe0ff */
[----:B--2---:R-:W-:-:S08]  /*0290*/  IMAD.WIDE R10, R2, 0x4, R10 ;  /* 0x00000004020a7825 */ /* 0x004fd000078e020a */
[----:B-1----:R-:W-:Y:S05]  /*02a0*/  @!P0 BRA `(.L_x_11) ;  /* 0x0000000800a08947 */ /* 0x002fea0003800000 */
[----:B------:R-:W-:Y:S01]  /*02b0*/  VIADD R7, R3, 0xfffffffe ;  /* 0xfffffffe03077836 */ /* 0x000fe20000000000 */
[----:B------:R-:W-:Y:S01]  /*02c0*/  LOP3.LUT R6, R4, 0xf, RZ, 0xc0, !PT ;  /* 0x0000000f04067812 */ /* 0x000fe200078ec0ff */
[----:B------:R-:W-:-:S03]  /*02d0*/  HFMA2 R8, -RZ, RZ, 0, 0 ;  /* 0x00000000ff087431 */ /* 0x000fc600000001ff */
[----:B------:R-:W-:Y:S01]  /*02e0*/  ISETP.GE.U32.AND P1, PT, R7, 0xf, PT ;  /* 0x0000000f0700780c */ /* 0x000fe20003f26070 */
[----:B------:R-:W-:Y:S01]  /*02f0*/  IMAD R7, R5, R4, RZ ;  /* 0x0000000405077224 */ /* 0x000fe200078e02ff */
[----:B------:R-:W-:-:S11]  /*0300*/  ISETP.NE.AND P0, PT, R6, RZ, PT ;  /* 0x000000ff0600720c */ /* 0x000fd60003f05270 */
[----:B------:R-:W-:Y:S05]  /*0310*/  @!P1 BRA `(.L_x_12) ;  /* 0x0000000400249947 */ /* 0x000fea0003800000 */
[----:B------:R-:W-:Y:S01]  /*0320*/  IADD3 R26, P1, PT, R10, 0x20, RZ ;  /* 0x000000200a1a7810 */ /* 0x000fe20007f3e0ff */
[----:B------:R-:W-:Y:S01]  /*0330*/  VIADD R20, R1, 0x20 ;  /* 0x0000002001147836 */ /* 0x000fe20000000000 */
[----:B------:R-:W-:Y:S02]  /*0340*/  LOP3.LUT R8, R4, 0xfffffff0, RZ, 0xc0, !PT ;  /* 0xfffffff004087812 */ /* 0x000fe400078ec0ff */
[----:B------:R-:W-:Y:S01]  /*0350*/  MOV R9, R7 ;  /* 0x0000000700097202 */ /* 0x000fe20000000f00 */
[----:B------:R-:W-:Y:S01]  /*0360*/  IMAD.X R27, RZ, RZ, R11, P1 ;  /* 0x000000ffff1b7224 */ /* 0x000fe200008e060b */
[----:B------:R-:W-:-:S07]  /*0370*/  IADD3 R21, PT, PT, -R8, RZ, RZ ;  /* 0x000000ff08157210 */ /* 0x000fce0007ffe1ff */
.L_x_13:
[----:B------:R-:W0:Y:S01]  /*0380*/  LDC.64 R24, c[0x0][0x398] ;  /* 0x0000e600ff187b82 */ /* 0x000e220000000a00 */
[----:B------:R-:W-:Y:S01]  /*0390*/  IMAD.MOV.U32 R22, RZ, RZ, R26 ;  /* 0x000000ffff167224 */ /* 0x000fe200078e001a */
[----:B------:R-:W-:-:S05]  /*03a0*/  MOV R23, R27 ;  /* 0x0000001b00177202 */ /* 0x000fca0000000f00 */
[----:B------:R-:W2:Y:S04]  /*03b0*/  LDG.E.CONSTANT R16, desc[UR4][R22.64+-0x20] ;  /* 0xffffe00416107981 */ /* 0x000ea8000c1e9900 */
[----:B------:R-:W3:Y:S04]  /*03c0*/  LDG.E.CONSTANT R17, desc[UR4][R22.64+-0x1c] ;  /* 0xffffe40416117981 */ /* 0x000ee8000c1e9900 */
[----:B------:R-:W4:Y:S04]  /*03d0*/  LDG.E.CONSTANT R14, desc[UR4][R22.64+-0x14] ;  /* 0xffffec04160e7981 */ /* 0x000f28000c1e9900 */
[----:B------:R-:W5:Y:S04]  /*03e0*/  LDG.E.CONSTANT R18, desc[UR4][R22.64+-0x10] ;  /* 0xfffff00416127981 */ /* 0x000f68000c1e9900 */
[----:B------:R-:W5:Y:S01]  /*03f0*/  LDG.E.CONSTANT R26, desc[UR4][R22.64+-0xc] ;  /* 0xfffff404161a7981 */ /* 0x000f62000c1e9900 */
[----:B0-----:R-:W-:-:S03]  /*0400*/  IMAD.WIDE R24, R9, 0x4, R24 ;  /* 0x0000000409187825 */ /* 0x001fc600078e0218 */
[----:B------:R-:W5:Y:S04]  /*0410*/  LDG.E.CONSTANT R28, desc[UR4][R22.64+0x4] ;  /* 0x00000404161c7981 */ /* 0x000f68000c1e9900 */
[----:B------:R-:W2:Y:S04]  /*0420*/  LDG.E.CONSTANT R13, desc[UR4][R24.64] ;  /* 0x00000004180d7981 */ /* 0x000ea8000c1e9900 */
[----:B------:R-:W3:Y:S04]  /*0430*/  LDG.E.CONSTANT R12, desc[UR4][R24.64+0x4] ;  /* 0x00000404180c7981 */ /* 0x000ee8000c1e9900 */
[----:B------:R-:W4:Y:S04]  /*0440*/  LDG.E.CONSTANT R15, desc[UR4][R24.64+0xc] ;  /* 0x00000c04180f7981 */ /* 0x000f28000c1e9900 */
        /* <DEDUP_REMOVED lines=11> */
[----:B----4-:R-:W-:Y:S01]  /*0500*/  IADD3 R13, PT, PT, R14, R15, RZ ;  /* 0x0000000f0e0d7210 */ /* 0x010fe20007ffe0ff */
[----:B-----5:R-:W-:-:S02]  /*0510*/  IMAD.IADD R14, R18, 0x1, R19 ;  /* 0x00000001120e7824 */ /* 0x020fc400078e0213 */
[----:B------:R-:W2:Y:S04]  /*0520*/  LDG.E.CONSTANT R18, desc[UR4][R22.64+-0x4] ;  /* 0xfffffc0416127981 */ /* 0x000ea8000c1e9900 */
[----:B------:R-:W2:Y:S01]  /*0530*/  LDG.E.CONSTANT R19, desc[UR4][R24.64+0x1c] ;  /* 0x00001c0418137981 */ /* 0x000ea2000c1e9900 */
[----:B------:R-:W-:-:S03]  /*0540*/  IADD3 R15, PT, PT, R26, R27, RZ ;  /* 0x0000001b1a0f7210 */ /* 0x000fc60007ffe0ff */
[----:B------:R-:W4:Y:S04]  /*0550*/  LDG.E.CONSTANT R26, desc[UR4][R22.64] ;  /* 0x00000004161a7981 */ /* 0x000f28000c1e9900 */
[----:B------:R0:W-:Y:S01]  /*0560*/  STL.64 [R20+-0x10], R14 ;  /* 0xfffff00e14007387 */ /* 0x0001e20000100a00 */
[----:B---3--:R-:W-:-:S03]  /*0570*/  IMAD.IADD R16, R16, 0x1, R17 ;  /* 0x0000000110107824 */ /* 0x008fc600078e0211 */
[----:B------:R-:W4:Y:S04]  /*0580*/  LDG.E.CONSTANT R27, desc[UR4][R24.64+0x20] ;  /* 0x00002004181b7981 */ /* 0x000f28000c1e9900 */
[----:B0-----:R-:W3:Y:S04]  /*0590*/  LDG.E.CONSTANT R14, desc[UR4][R22.64+0x8] ;  /* 0x00000804160e7981 */ /* 0x001ee8000c1e9900 */
[----:B------:R-:W3:Y:S01]  /*05a0*/  LDG.E.CONSTANT R15, desc[UR4][R24.64+0x28] ;  /* 0x00002804180f7981 */ /* 0x000ee2000c1e9900 */
[----:B--2---:R-:W-:-:S03]  /*05b0*/  IADD3 R17, PT, PT, R18, R19, RZ ;  /* 0x0000001312117210 */ /* 0x004fc60007ffe0ff */
[----:B------:R-:W2:Y:S04]  /*05c0*/  LDG.E.CONSTANT R19, desc[UR4][R22.64+0xc] ;  /* 0x00000c0416137981 */ /* 0x000ea8000c1e9900 */
[----:B------:R-:W2:Y:S04]  /*05d0*/  LDG.E.CONSTANT R18, desc[UR4][R24.64+0x2c] ;  /* 0x00002c0418127981 */ /* 0x000ea8000c1e9900 */
[----:B------:R4:W-:Y:S04]  /*05e0*/  STL.64 [R20+-0x18], R12 ;  /* 0xffffe80c14007387 */ /* 0x0009e80000100a00 */
[----:B------:R0:W-:Y:S01]  /*05f0*/  STL.64 [R20+-0x8], R16 ;  /* 0xfffff81014007387 */ /* 0x0001e20000100a00 */
[----:B----4-:R-:W-:-:S02]  /*0600*/  IMAD.IADD R12, R26, 0x1, R27 ;  /* 0x000000011a0c7824 */ /* 0x010fc400078e021b */
[----:B---3--:R-:W-:Y:S01]  /*0610*/  IMAD.IADD R14, R14, 0x1, R15 ;  /* 0x000000010e0e7824 */ /* 0x008fe200078e020f */
[----:B------:R-:W3:Y:S04]  /*0620*/  LDG.E.CONSTANT R26, desc[UR4][R24.64+0x34] ;  /* 0x00003404181a7981 */ /* 0x000ee8000c1e9900 */
[----:B0-----:R-:W4:Y:S04]  /*0630*/  LDG.E.CONSTANT R16, desc[UR4][R22.64+0x10] ;  /* 0x0000100416107981 */ /* 0x001f28000c1e9900 */
[----:B------:R-:W4:Y:S04]  /*0640*/  LDG.E.CONSTANT R17, desc[UR4][R24.64+0x30] ;  /* 0x0000300418117981 */ /* 0x000f28000c1e9900 */
[----:B------:R-:W5:Y:S01]  /*0650*/  LDG.E.CONSTANT R27, desc[UR4][R24.64+0x3c] ;  /* 0x00003c04181b7981 */ /* 0x000f62000c1e9900 */
[----:B--2---:R-:W-:-:S03]  /*0660*/  IADD3 R15, PT, PT, R19, R18, RZ ;  /* 0x00000012130f7210 */ /* 0x004fc60007ffe0ff */
[----:B------:R-:W3:Y:S04]  /*0670*/  LDG.E.CONSTANT R19, desc[UR4][R22.64+0x14] ;  /* 0x0000140416137981 */ /* 0x000ee8000c1e9900 */
[----:B------:R-:W2:Y:S01]  /*0680*/  LDG.E.CONSTANT R18, desc[UR4][R24.64+0x38] ;  /* 0x0000380418127981 */ /* 0x000ea2000c1e9900 */
[----:B----4-:R-:W-:Y:S01]  /*0690*/  IMAD.IADD R16, R16, 0x1, R17 ;  /* 0x0000000110107824 */ /* 0x010fe200078e0211 */
[----:B---3--:R-:W-:Y:S02]  /*06a0*/  IADD3 R17, PT, PT, R19, R26, RZ ;  /* 0x0000001a13117210 */ /* 0x008fe40007ffe0ff */
[----:B------:R-:W2:Y:S04]  /*06b0*/  LDG.E.CONSTANT R19, desc[UR4][R22.64+0x18] ;  /* 0x0000180416137981 */ /* 0x000ea8000c1e9900 */
[----:B------:R-:W5:Y:S01]  /*06c0*/  LDG.E.CONSTANT R26, desc[UR4][R22.64+0x1c] ;  /* 0x00001c04161a7981 */ /* 0x000f62000c1e9900 */
[----:B------:R-:W-:-:S05]  /*06d0*/  VIADD R21, R21, 0x10 ;  /* 0x0000001015157836 */ /* 0x000fca0000000000 */
[----:B------:R-:W-:Y:S02]  /*06e0*/  ISETP.NE.AND P1, PT, R21, RZ, PT ;  /* 0x000000ff1500720c */ /* 0x000fe40003f25270 */
[----:B------:R-:W-:Y:S01]  /*06f0*/  IADD3 R13, PT, PT, R28, R29, RZ ;  /* 0x0000001d1c0d7210 */ /* 0x000fe20007ffe0ff */
[----:B------:R-:W-:Y:S01]  /*0700*/  STL.64 [R20+0x8], R14 ;  /* 0x0000080e14007387 */ /* 0x000fe20000100a00 */
[----:B------:R-:W-:-:S03]  /*0710*/  VIADD R9, R9, 0x10 ;  /* 0x0000001009097836 */ /* 0x000fc60000000000 */
[----:B------:R-:W-:Y:S04]  /*0720*/  STL.64 [R20], R12 ;  /* 0x0000000c14007387 */ /* 0x000fe80000100a00 */
[----:B------:R-:W-:Y:S01]  /*0730*/  STL.64 [R20+0x10], R16 ;  /* 0x0000101014007387 */ /* 0x000fe20000100a00 */
[----:B--2---:R-:W-:Y:S01]  /*0740*/  IMAD.IADD R18, R19, 0x1, R18 ;  /* 0x0000000113127824 */ /* 0x004fe200078e0212 */
[----:B-----5:R-:W-:Y:S02]  /*0750*/  IADD3 R19, PT, PT, R26, R27, RZ ;  /* 0x0000001b1a137210 */ /* 0x020fe40007ffe0ff */
[----:B------:R-:W-:-:S03]  /*0760*/  IADD3 R26, P2, PT, R22, 0x40, RZ ;  /* 0x00000040161a7810 */ /* 0x000fc60007f5e0ff */
[----:B------:R0:W-:Y:S01]  /*0770*/  STL.64 [R20+0x18], R18 ;  /* 0x0000181214007387 */ /* 0x0001e20000100a00 */
[----:B------:R-:W-:Y:S02]  /*0780*/  IADD3.X R27, PT, PT, RZ, R23, RZ, P2, !PT ;  /* 0x00000017ff1b7210 */ /* 0x000fe400017fe4ff */
[----:B0-----:R-:W-:Y:S01]  /*0790*/  IADD3 R20, PT, PT, R20, 0x40, RZ ;  /* 0x0000004014147810 */ /* 0x001fe20007ffe0ff */
[----:B------:R-:W-:Y:S06]  /*07a0*/  @P1 BRA `(.L_x_13) ;  /* 0xfffffff800f41947 */ /* 0x000fec000383ffff */
.L_x_12:
[----:B------:R-:W-:Y:S01]  /*07b0*/  IMAD.WIDE R12, R2, 0x4, RZ ;  /* 0x00000004020c7825 */ /* 0x000fe200078e02ff */
[----:B------:R-:W-:Y:S06]  /*07c0*/  @!P0 BRA `(.L_x_11) ;  /* 0x0000000400588947 */ /* 0x000fec0003800000 */
[----:B------:R-:W-:Y:S02]  /*07d0*/  ISETP.GE.U32.AND P0, PT, R6, 0x8, PT ;  /* 0x000000080600780c */ /* 0x000fe40003f06070 */
[----:B------:R-:W-:-:S04]  /*07e0*/  LOP3.LUT R9, R4, 0x7, RZ, 0xc0, !PT ;  /* 0x0000000704097812 */ /* 0x000fc800078ec0ff */
[----:B------:R-:W-:-:S07]  /*07f0*/  ISETP.NE.AND P1, PT, R9, RZ, PT ;  /* 0x000000ff0900720c */ /* 0x000fce0003f25270 */
[----:B------:R-:W-:Y:S06]  /*0800*/  @!P0 BRA `(.L_x_14) ;  /* 0x0000000000888947 */ /* 0x000fec0003800000 */
[----:B------:R-:W0:Y:S01]  /*0810*/  LDC.64 R18, c[0x0][0x398] ;  /* 0x0000e600ff127b82 */ /* 0x000e220000000a00 */
[----:B------:R-:W-:Y:S02]  /*0820*/  IMAD.IADD R15, R7, 0x1, R8 ;  /* 0x00000001070f7824 */ /* 0x000fe400078e0208 */
[----:B------:R-:W-:-:S05]  /*0830*/  IMAD.WIDE.U32 R22, R8, 0x4, R10 ;  /* 0x0000000408167825 */ /* 0x000fca00078e000a */
[----:B------:R-:W2:Y:S04]  /*0840*/  LDG.E.CONSTANT R14, desc[UR4][R22.64] ;  /* 0x00000004160e7981 */ /* 0x000ea8000c1e9900 */
[----:B------:R-:W3:Y:S04]  /*0850*/  LDG.E.CONSTANT R16, desc[UR4][R22.64+0x8] ;  /* 0x0000080416107981 */ /* 0x000ee8000c1e9900 */
[----:B------:R-:W4:Y:S04]  /*0860*/  LDG.E.CONSTANT R26, desc[UR4][R22.64+0x4] ;  /* 0x00000404161a7981 */ /* 0x000f28000c1e9900 */
        /* <DEDUP_REMOVED lines=8> */
[----:B------:R0:W5:Y:S04]  /*08f0*/  LDG.E.CONSTANT R2, desc[UR4][R22.64+0x18] ;  /* 0x0000180416027981 */ /* 0x000168000c1e9900 */
[----:B------:R-:W0:Y:S04]  /*0900*/  LDG.E.CONSTANT R6, desc[UR4][R22.64+0x1c] ;  /* 0x00001c0416067981 */ /* 0x000e28000c1e9900 */
[----:B------:R-:W0:Y:S01]  /*0910*/  LDG.E.CONSTANT R29, desc[UR4][R18.64+0x1c] ;  /* 0x00001c04121d7981 */ /* 0x000e22000c1e9900 */
[----:B--2---:R-:W-:-:S02]  /*0920*/  IADD3 R14, PT, PT, R14, R15, RZ ;  /* 0x0000000f0e0e7210 */ /* 0x004fc40007ffe0ff */
[----:B---3--:R-:W-:Y:S02]  /*0930*/  IADD3 R16, PT, PT, R16, R25, RZ ;  /* 0x0000001910107210 */ /* 0x008fe40007ffe0ff */
[----:B------:R-:W2:Y:S01]  /*0940*/  LDG.E.CONSTANT R25, desc[UR4][R18.64+0x10] ;  /* 0x0000100412197981 */ /* 0x000ea2000c1e9900 */
[----:B----4-:R-:W-:-:S03]  /*0950*/  IMAD.IADD R15, R26, 0x1, R27 ;  /* 0x000000011a0f7824 */ /* 0x010fc600078e021b */
[----:B------:R-:W3:Y:S04]  /*0960*/  LDG.E.CONSTANT R26, desc[UR4][R18.64+0x14] ;  /* 0x00001404121a7981 */ /* 0x000ee8000c1e9900 */
[----:B------:R-:W4:Y:S01]  /*0970*/  LDG.E.CONSTANT R27, desc[UR4][R18.64+0x18] ;  /* 0x00001804121b7981 */ /* 0x000f22000c1e9900 */
[----:B-----5:R-:W-:Y:S01]  /*0980*/  IMAD.IADD R17, R17, 0x1, R20 ;  /* 0x0000000111117824 */ /* 0x020fe200078e0214 */
[----:B0-----:R-:W-:Y:S02]  /*0990*/  IADD3 R23, PT, PT, R6, R29, RZ ;  /* 0x0000001d06177210 */ /* 0x001fe40007ffe0ff */
[----:B--2---:R-:W-:Y:S01]  /*09a0*/  IADD3 R20, PT, PT, R24, R25, RZ ;  /* 0x0000001918147210 */ /* 0x004fe20007ffe0ff */
[----:B------:R-:W-:Y:S01]  /*09b0*/  IMAD R24, R8, 0x4, R1 ;  /* 0x0000000408187824 */ /* 0x000fe200078e0201 */
[----:B---3--:R-:W-:Y:S01]  /*09c0*/  IADD3 R21, PT, PT, R21, R26, RZ ;  /* 0x0000001a15157210 */ /* 0x008fe20007ffe0ff */
[----:B----4-:R-:W-:-:S03]  /*09d0*/  IMAD.IADD R22, R2, 0x1, R27 ;  /* 0x0000000102167824 */ /* 0x010fc600078e021b */
[----:B------:R0:W-:Y:S04]  /*09e0*/  STL.64 [R24], R14 ;  /* 0x0000000e18007387 */ /* 0x0001e80000100a00 */
[----:B------:R0:W-:Y:S04]  /*09f0*/  STL.64 [R24+0x8], R16 ;  /* 0x0000081018007387 */ /* 0x0001e80000100a00 */
[----:B------:R0:W-:Y:S04]  /*0a00*/  STL.64 [R24+0x10], R20 ;  /* 0x0000101418007387 */ /* 0x0001e80000100a00 */
[----:B------:R0:W-:Y:S01]  /*0a10*/  STL.64 [R24+0x18], R22 ;  /* 0x0000181618007387 */ /* 0x0001e20000100a00 */
[----:B------:R-:W-:-:S07]  /*0a20*/  VIADD R8, R8, 0x8 ;  /* 0x0000000808087836 */ /* 0x000fce0000000000 */
.L_x_14:
[----:B------:R-:W-:Y:S05]  /*0a30*/  @!P1 BRA `(.L_x_11) ;  /* 0x0000000000bc9947 */ /* 0x000fea0003800000 */
[----:B------:R-:W-:Y:S02]  /*0a40*/  ISETP.GE.U32.AND P0, PT, R9, 0x4, PT ;  /* 0x000000040900780c */ /* 0x000fe40003f06070 */
[----:B------:R-:W-:-:S04]  /*0a50*/  LOP3.LUT R2, R4, 0x3, RZ, 0xc0, !PT ;  /* 0x0000000304027812 */ /* 0x000fc800078ec0ff */
[----:B------:R-:W-:-:S07]  /*0a60*/  ISETP.NE.AND P1, PT, R2, RZ, PT ;  /* 0x000000ff0200720c */ /* 0x000fce0003f25270 */
[----:B------:R-:W-:Y:S06]  /*0a70*/  @!P0 BRA `(.L_x_15) ;  /* 0x0000000000508947 */ /* 0x000fec0003800000 */
[----:B0-----:R-:W0:Y:S01]  /*0a80*/  LDC.64 R16, c[0x0][0x398] ;  /* 0x0000e600ff107b82 */ /* 0x001e220000000a00 */
[----:B------:R-:W-:Y:S01]  /*0a90*/  IADD3 R9, PT, PT, R7, R8, RZ ;  /* 0x0000000807097210 */ /* 0x000fe20007ffe0ff */
[----:B------:R-:W-:-:S05]  /*0aa0*/  IMAD.WIDE.U32 R14, R8, 0x4, R10 ;  /* 0x00000004080e7825 */ /* 0x000fca00078e000a */
[----:B------:R-:W2:Y:S04]  /*0ab0*/  LDG.E.CONSTANT R19, desc[UR4][R14.64+0x4] ;  /* 0x000004040e137981 */ /* 0x000ea8000c1e9900 */
[----:B------:R-:W3:Y:S04]  /*0ac0*/  LDG.E.CONSTANT R20, desc[UR4][R14.64+0x8] ;  /* 0x000008040e147981 */ /* 0x000ee8000c1e9900 */
[----:B------:R-:W4:Y:S04]  /*0ad0*/  LDG.E.CONSTANT R18, desc[UR4][R14.64] ;  /* 0x000000040e127981 */ /* 0x000f28000c1e9900 */
[----:B------:R-:W5:Y:S01]  /*0ae0*/  LDG.E.CONSTANT R22, desc[UR4][R14.64+0xc] ;  /* 0x00000c040e167981 */ /* 0x000f62000c1e9900 */
[----:B0-----:R-:W-:-:S05]  /*0af0*/  IMAD.WIDE R16, R9, 0x4, R16 ;  /* 0x0000000409107825 */ /* 0x001fca00078e0210 */
[----:B------:R-:W2:Y:S04]  /*0b00*/  LDG.E.CONSTANT R6, desc[UR4][R16.64+0x4] ;  /* 0x0000040410067981 */ /* 0x000ea8000c1e9900 */
[----:B------:R-:W3:Y:S04]  /*0b10*/  LDG.E.CONSTANT R21, desc[UR4][R16.64+0x8] ;  /* 0x0000080410157981 */ /* 0x000ee8000c1e9900 */
[----:B------:R-:W4:Y:S04]  /*0b20*/  LDG.E.CONSTANT R9, desc[UR4][R16.64] ;  /* 0x0000000410097981 */ /* 0x000f28000c1e9900 */
[----:B------:R-:W5:Y:S01]  /*0b30*/  LDG.E.CONSTANT R23, desc[UR4][R16.64+0xc] ;  /* 0x00000c0410177981 */ /* 0x000f62000c1e9900 */
[----:B--2---:R-:W-:-:S02]  /*0b40*/  IADD3 R19, PT, PT, R19, R6, RZ ;  /* 0x0000000613137210 */ /* 0x004fc40007ffe0ff */
[----:B------:R-:W-:Y:S01]  /*0b50*/  LEA R6, R8, R1, 0x2 ;  /* 0x0000000108067211 */ /* 0x000fe200078e10ff */
[----:B---3--:R-:W-:Y:S02]  /*0b60*/  IMAD.IADD R20, R20, 0x1, R21 ;  /* 0x0000000114147824 */ /* 0x008fe400078e0215 */
[----:B----4-:R-:W-:Y:S02]  /*0b70*/  IMAD.IADD R18, R18, 0x1, R9 ;  /* 0x0000000112127824 */ /* 0x010fe400078e0209 */
[----:B-----5:R-:W-:-:S03]  /*0b80*/  IMAD.IADD R21, R22, 0x1, R23 ;  /* 0x0000000116157824 */ /* 0x020fc600078e0217 */
[----:B------:R1:W-:Y:S04]  /*0b90*/  STL.64 [R6], R18 ;  /* 0x0000001206007387 */ /* 0x0003e80000100a00 */
[----:B------:R1:W-:Y:S01]  /*0ba0*/  STL.64 [R6+0x8], R20 ;  /* 0x0000081406007387 */ /* 0x0003e20000100a00 */
[----:B------:R-:W-:-:S07]  /*0bb0*/  IADD3 R8, PT, PT, R8, 0x4, RZ ;  /* 0x0000000408087810 */ /* 0x000fce0007ffe0ff */
.L_x_15:
[----:B------:R-:W-:Y:S05]  /*0bc0*/  @!P1 BRA `(.L_x_11) ;  /* 0x0000000000589947 */ /* 0x000fea0003800000 */
[----:B------:R-:W2:Y:S01]  /*0bd0*/  LDCU.64 UR8, c[0x0][0x390] ;  /* 0x00007200ff0877ac */ /* 0x000ea20008000a00 */
[----:B0-----:R-:W0:Y:S01]  /*0be0*/  LDC.64 R14, c[0x0][0x398] ;  /* 0x0000e600ff0e7b82 */ /* 0x001e220000000a00 */
[----:B------:R-:W-:Y:S01]  /*0bf0*/  IMAD.WIDE.U32 R12, R8, 0x4, R12 ;  /* 0x00000004080c7825 */ /* 0x000fe200078e000c */
[----:B------:R-:W-:-:S03]  /*0c00*/  IADD3 R2, PT, PT, -R2, RZ, RZ ;  /* 0x000000ff02027210 */ /* 0x000fc60007ffe1ff */
[----:B------:R-:W-:Y:S02]  /*0c10*/  IMAD.IADD R17, R7, 0x1, R8 ;  /* 0x0000000107117824 */ /* 0x000fe400078e0208 */
[----:B-1----:R-:W-:Y:S01]  /*0c20*/  IMAD R19, R8, 0x4, R1 ;  /* 0x0000000408137824 */ /* 0x002fe200078e0201 */
[----:B--2---:R-:W-:-:S04]  /*0c30*/  IADD3 R16, P0, PT, R12, UR8, RZ ;  /* 0x000000080c107c10 */ /* 0x004fc8000ff1e0ff */
[----:B------:R-:W-:-:S09]  /*0c40*/  IADD3.X R13, PT, PT, R13, UR9, RZ, P0, !PT ;  /* 0x000000090d0d7c10 */ /* 0x000fd200087fe4ff */
.L_x_16:
[----:B0-----:R-:W-:Y:S01]  /*0c50*/  IMAD.WIDE R8, R17, 0x4, R14 ;  /* 0x0000000411087825 */ /* 0x001fe200078e020e */
[----:B------:R-:W-:-:S03]  /*0c60*/  MOV R7, R13 ;  /* 0x0000000d00077202 */ /* 0x000fc60000000f00 */
[----:B------:R-:W-:Y:S02]  /*0c70*/  IMAD.MOV.U32 R6, RZ, RZ, R16 ;  /* 0x000000ffff067224 */ /* 0x000fe400078e0010 */
[----:B------:R-:W2:Y:S04]  /*0c80*/  LDG.E.CONSTANT R9, desc[UR4][R8.64] ;  /* 0x0000000408097981 */ /* 0x000ea8000c1e9900 */
[----:B------:R-:W2:Y:S01]  /*0c90*/  LDG.E.CONSTANT R6, desc[UR4][R6.64] ;  /* 0x0000000406067981 */ /* 0x000ea2000c1e9900 */
[----:B------:R-:W-:Y:S01]  /*0ca0*/  IADD3 R2, PT, PT, R2, 0x1, RZ ;  /* 0x0000000102027810 */ /* 0x000fe20007ffe0ff */
[----:B------:R-:W-:Y:S01]  /*0cb0*/  VIADD R17, R17, 0x1 ;  /* 0x0000000111117836 */ /* 0x000fe20000000000 */
[----:B------:R-:W-:Y:S02]  /*0cc0*/  IADD3 R16, P1, PT, R16, 0x4, RZ ;  /* 0x0000000410107810 */ /* 0x000fe40007f3e0ff */
[----:B------:R-:W-:-:S02]  /*0cd0*/  ISETP.NE.AND P0, PT, R2, RZ, PT ;  /* 0x000000ff0200720c */ /* 0x000fc40003f05270 */
[----:B------:R-:W-:Y:S01]  /*0ce0*/  IADD3.X R13, PT, PT, RZ, R13, RZ, P1, !PT ;  /* 0x0000000dff0d7210 */ /* 0x000fe20000ffe4ff */
[----:B--2---:R-:W-:-:S05]  /*0cf0*/  IMAD.IADD R12, R6, 0x1, R9 ;  /* 0x00000001060c7824 */ /* 0x004fca00078e0209 */
[----:B------:R0:W-:Y:S02]  /*0d00*/  STL [R19], R12 ;  /* 0x0000000c13007387 */ /* 0x0001e40000100800 */
[----:B0-----:R-:W-:-:S03]  /*0d10*/  VIADD R19, R19, 0x4 ;  /* 0x0000000413137836 */ /* 0x001fc60000000000 */
[----:B------:R-:W-:Y:S05]  /*0d20*/  @P0 BRA `(.L_x_16) ;  /* 0xfffffffc00c80947 */ /* 0x000fea000383ffff */
.L_x_11:
[----:B------:R-:W-:-:S06]  /*0d30*/  IMAD.WIDE R10, R4, 0x4, R10 ;  /* 0x00000004040a7825 */ /* 0x000fcc00078e020a */
[----:B------:R-:W2:Y:S01]  /*0d40*/  LDG.E.CONSTANT R10, desc[UR4][R10.64] ;  /* 0x000000040a0a7981 */ /* 0x000ea2000c1e9900 */
[----:B------:R-:W-:Y:S01]  /*0d50*/  LEA R7, R4, R1, 0x2 ;  /* 0x0000000104077211 */ /* 0x000fe200078e10ff */
[----:B0-----:R-:W-:Y:S01]  /*0d60*/  HFMA2 R23, -RZ, RZ, -15.890625, -0.0047760009765625 ;  /* 0xcbf29ce4ff177431 */ /* 0x001fe200000001ff */
        /* <DEDUP_REMOVED lines=16> */
.L_x_19:
[----:B01----:R-:W2:Y:S04]  /*0e70*/  LDL.64 R6, [R4+-0x20] ;  /* 0xffffe00004067983 */ /* 0x003ea80000100a00 */
[----:B------:R-:W3:Y:S04]  /*0e80*/  LDL.64 R8, [R4+-0x18] ;  /* 0xffffe80004087983 */ /* 0x000ee80000100a00 */
        /* <DEDUP_REMOVED lines=10> */
[----:B--2---:R-:W-:-:S04]  /*0f30*/  LOP3.LUT R6, R22, R6, RZ, 0x3c, !PT ;  /* 0x0000000616067212 */ /* 0x004fc800078e3cff */
        /* <DEDUP_REMOVED lines=8> */
[----:B---3--:R-:W-:-:S03]  /*0fc0*/  LOP3.LUT R6, R6, R8, RZ, 0x3c, !PT ;  /* 0x0000000806067212 */ /* 0x008fc600078e3cff */
        /* <DEDUP_REMOVED lines=70> */
.L_x_18:
[----:B------:R-:W-:Y:S05]  /*1430*/  @!P1 BRA `(.L_x_17) ;  /* 0x0000000400709947 */ /* 0x000fea0003800000 */
[----:B------:R-:W-:Y:S02]  /*1440*/  ISETP.GE.U32.AND P0, PT, R24, 0x8, PT ;  /* 0x000000081800780c */ /* 0x000fe40003f06070 */
[----:B------:R-:W-:-:S04]  /*1450*/  LOP3.LUT R2, R3, 0x7, RZ, 0xc0, !PT ;  /* 0x0000000703027812 */ /* 0x000fc800078ec0ff */
[----:B------:R-:W-:-:S07]  /*1460*/  ISETP.NE.AND P1, PT, R2, RZ, PT ;  /* 0x000000ff0200720c */ /* 0x000fce0003f25270 */
[----:B------:R-:W-:Y:S06]  /*1470*/  @!P0 BRA `(.L_x_20) ;  /* 0x0000000000b88947 */ /* 0x000fec0003800000 */
[----:B------:R-:W-:-:S05]  /*1480*/  LEA R4, R26, R1, 0x2 ;  /* 0x000000011a047211 */ /* 0x000fca00078e10ff */
[----:B------:R-:W2:Y:S04]  /*1490*/  LDL.64 R12, [R4] ;  /* 0x00000000040c7983 */ /* 0x000ea80000100a00 */
[----:B0-----:R-:W3:Y:S04]  /*14a0*/  LDL.64 R10, [R4+0x8] ;  /* 0x00000800040a7983 */ /* 0x001ee80000100a00 */
[----:B------:R-:W4:Y:S04]  /*14b0*/  LDL.64 R8, [R4+0x10] ;  /* 0x0000100004087983 */ /* 0x000f280000100a00 */
[----:B-1----:R0:W5:Y:S01]  /*14c0*/  LDL.64 R6, [R4+0x18] ;  /* 0x0000180004067983 */ /* 0x0021620000100a00 */
        /* <DEDUP_REMOVED lines=16> */
[----:B0-----:R-:W-:Y:S01]  /*15d0*/  IADD3 R4, PT, PT, R13, R15, RZ ;  /* 0x0000000f0d047210 */ /* 0x001fe20007ffe0ff */
[----:B------:R-:W-:-:S04]  /*15e0*/  IMAD.WIDE.U32 R10, R12, 0x1b3, RZ ;  /* 0x000001b30c0a7825 */ /* 0x000fc800078e00ff */
[----:B------:R-:W-:Y:S01]  /*15f0*/  IMAD R13, R4, 0x1b3, RZ ;  /* 0x000001b3040d7824 */ /* 0x000fe200078e02ff */
[----:B----4-:R-:W-:-:S03]  /*1600*/  LOP3.LUT R8, R10, R8, RZ, 0x3c, !PT ;  /* 0x000000080a087212 */ /* 0x010fc600078e3cff */
[----:B------:R-:W-:-:S05]  /*1610*/  IMAD R13, R12, 0x100, R13 ;  /* 0x000001000c0d7824 */ /* 0x000fca00078e020d */
[----:B------:R-:W-:Y:S01]  /*1620*/  IADD3 R4, PT, PT, R11, R13, RZ ;  /* 0x0000000d0b047210 */ /* 0x000fe20007ffe0ff */
[----:B------:R-:W-:-:S04]  /*1630*/  IMAD.WIDE.U32 R10, R8, 0x1b3, RZ ;  /* 0x000001b3080a7825 */ /* 0x000fc800078e00ff */
[----:B------:R-:W-:Y:S01]  /*1640*/  IMAD R13, R4, 0x1b3, RZ ;  /* 0x000001b3040d7824 */ /* 0x000fe200078e02ff */
[----:B------:R-:W-:-:S03]  /*1650*/  LOP3.LUT R10, R10, R9, RZ, 0x3c, !PT ;  /* 0x000000090a0a7212 */ /* 0x000fc600078e3cff */
[----:B------:R-:W-:Y:S02]  /*1660*/  IMAD R13, R8, 0x100, R13 ;  /* 0x00000100080d7824 */ /* 0x000fe400078e020d */
[----:B------:R-:W-:-:S03]  /*1670*/  IMAD.WIDE.U32 R8, R10, 0x1b3, RZ ;  /* 0x000001b30a087825 */ /* 0x000fc600078e00ff */
[----:B------:R-:W-:Y:S02]  /*1680*/  IADD3 R4, PT, PT, R11, R13, RZ ;  /* 0x0000000d0b047210 */ /* 0x000fe40007ffe0ff */
[----:B-----5:R-:W-:-:S03]  /*1690*/  LOP3.LUT R6, R8, R6, RZ, 0x3c, !PT ;  /* 0x0000000608067212 */ /* 0x020fc600078e3cff */
[----:B------:R-:W-:-:S05]  /*16a0*/  IMAD R11, R4, 0x1b3, RZ ;  /* 0x000001b3040b7824 */ /* 0x000fca00078e02ff */
[----:B------:R-:W-:-:S05]  /*16b0*/  LEA R11, R10, R11, 0x8 ;  /* 0x0000000b0a0b7211 */ /* 0x000fca00078e40ff */
[----:B------:R-:W-:Y:S02]  /*16c0*/  IMAD.IADD R4, R9, 0x1, R11 ;  /* 0x0000000109047824 */ /* 0x000fe400078e020b */
[----:B------:R-:W-:-:S04]  /*16d0*/  IMAD.WIDE.U32 R8, R6, 0x1b3, RZ ;  /* 0x000001b306087825 */ /* 0x000fc800078e00ff */
[----:B------:R-:W-:Y:S01]  /*16e0*/  IMAD R11, R4, 0x1b3, RZ ;  /* 0x000001b3040b7824 */ /* 0x000fe200078e02ff */
[----:B------:R-:W-:-:S04]  /*16f0*/  LOP3.LUT R7, R8, R7, RZ, 0x3c, !PT ;  /* 0x0000000708077212 */ /* 0x000fc800078e3cff */
[----:B------:R-:W-:Y:S01]  /*1700*/  LEA R11, R6, R11, 0x8 ;  /* 0x0000000b060b7211 */ /* 0x000fe200078e40ff */
[----:B------:R-:W-:-:S03]  /*1710*/  IMAD.WIDE.U32 R22, R7, 0x1b3, RZ ;  /* 0x000001b307167825 */ /* 0x000fc600078e00ff */
[----:B------:R-:W-:-:S05]  /*1720*/  IADD3 R4, PT, PT, R9, R11, RZ ;  /* 0x0000000b09047210 */ /* 0x000fca0007ffe0ff */
[----:B------:R-:W-:-:S04]  /*1730*/  IMAD R4, R4, 0x1b3, RZ ;  /* 0x000001b304047824 */ /* 0x000fc800078e02ff */
[----:B------:R-:W-:-:S05]  /*1740*/  IMAD R7, R7, 0x100, R4 ;  /* 0x0000010007077824 */ /* 0x000fca00078e0204 */
[----:B------:R-:W-:-:S07]  /*1750*/  IADD3 R23, PT, PT, R23, R7, RZ ;  /* 0x0000000717177210 */ /* 0x000fce0007ffe0ff */
.L_x_20:
[----:B------:R-:W-:Y:S05]  /*1760*/  @!P1 BRA `(.L_x_17) ;  /* 0x0000000000a49947 */ /* 0x000fea0003800000 */
[----:B------:R-:W-:Y:S02]  /*1770*/  ISETP.GE.U32.AND P0, PT, R2, 0x4, PT ;  /* 0x000000040200780c */ /* 0x000fe40003f06070 */
[----:B------:R-:W-:-:S04]  /*1780*/  LOP3.LUT R4, R3, 0x3, RZ, 0xc0, !PT ;  /* 0x0000000303047812 */ /* 0x000fc800078ec0ff */
[----:B------:R-:W-:-:S07]  /*1790*/  ISETP.NE.AND P1, PT, R4, RZ, PT ;  /* 0x000000ff0400720c */ /* 0x000fce0003f25270 */
[----:B------:R-:W-:Y:S06]  /*17a0*/  @!P0 BRA `(.L_x_21) ;  /* 0x0000000000608947 */ /* 0x000fec0003800000 */
[----:B0-----:R-:W-:-:S05]  /*17b0*/  IMAD R10, R26, 0x4, R1 ;  /* 0x000000041a0a7824 */ /* 0x001fca00078e0201 */
[----:B-1----:R-:W2:Y:S04]  /*17c0*/  LDL.64 R6, [R10] ;  /* 0x000000000a067983 */ /* 0x002ea80000100a00 */
[----:B------:R-:W3:Y:S01]  /*17d0*/  LDL.64 R2, [R10+0x8] ;  /* 0x000008000a027983 */ /* 0x000ee20000100a00 */
[----:B------:R-:W-:Y:S01]  /*17e0*/  IMAD R23, R23, 0x1b3, RZ ;  /* 0x000001b317177824 */ /* 0x000fe200078e02ff */
[----:B------:R-:W-:Y:S02]  /*17f0*/  IADD3 R26, PT, PT, R26, 0x4, RZ ;  /* 0x000000041a1a7810 */ /* 0x000fe40007ffe0ff */
[----:B--2---:R-:W-:-:S04]  /*1800*/  LOP3.LUT R6, R22, R6, RZ, 0x3c, !PT ;  /* 0x0000000616067212 */ /* 0x004fc800078e3cff */
[C---:B------:R-:W-:Y:S01]  /*1810*/  LEA R23, R6.reuse, R23, 0x8 ;  /* 0x0000001706177211 */ /* 0x040fe200078e40ff */
[----:B------:R-:W-:-:S05]  /*1820*/  IMAD.WIDE.U32 R8, R6, 0x1b3, RZ ;  /* 0x000001b306087825 */ /* 0x000fca00078e00ff */
[----:B------:R-:W-:Y:S02]  /*1830*/  IADD3 R23, PT, PT, R9, R23, RZ ;  /* 0x0000001709177210 */ /* 0x000fe40007ffe0ff */
[----:B------:R-:W-:-:S03]  /*1840*/  LOP3.LUT R8, R8, R7, RZ, 0x3c, !PT ;  /* 0x0000000708087212 */ /* 0x000fc600078e3cff */
[----:B------:R-:W-:Y:S02]  /*1850*/  IMAD R23, R23, 0x1b3, RZ ;  /* 0x000001b317177824 */ /* 0x000fe400078e02ff */
[----:B------:R-:W-:-:S04]  /*1860*/  IMAD.WIDE.U32 R6, R8, 0x1b3, RZ ;  /* 0x000001b308067825 */ /* 0x000fc800078e00ff */
[----:B------:R-:W-:Y:S01]  /*1870*/  IMAD R23, R8, 0x100, R23 ;  /* 0x0000010008177824 */ /* 0x000fe200078e0217 */
[----:B---3--:R-:W-:-:S04]  /*1880*/  LOP3.LUT R2, R6, R2, RZ, 0x3c, !PT ;  /* 0x0000000206027212 */ /* 0x008fc800078e3cff */
[----:B------:R-:W-:Y:S01]  /*1890*/  IADD3 R23, PT, PT, R7, R23, RZ ;  /* 0x0000001707177210 */ /* 0x000fe20007ffe0ff */
[----:B------:R-:W-:-:S04]  /*18a0*/  IMAD.WIDE.U32 R6, R2, 0x1b3, RZ ;  /* 0x000001b302067825 */ /* 0x000fc800078e00ff */
[----:B------:R-:W-:Y:S01]  /*18b0*/  IMAD R23, R23, 0x1b3, RZ ;  /* 0x000001b317177824 */ /* 0x000fe200078e02ff */
[----:B------:R-:W-:-:S04]  /*18c0*/  LOP3.LUT R3, R6, R3, RZ, 0x3c, !PT ;  /* 0x0000000306037212 */ /* 0x000fc800078e3cff */
[----:B------:R-:W-:-:S05]  /*18d0*/  LEA R23, R2, R23, 0x8 ;  /* 0x0000001702177211 */ /* 0x000fca00078e40ff */
[----:B------:R-:W-:-:S04]  /*18e0*/  IMAD.IADD R23, R7, 0x1, R23 ;  /* 0x0000000107177824 */ /* 0x000fc800078e0217 */
[----:B------:R-:W-:Y:S02]  /*18f0*/  IMAD R2, R23, 0x1b3, RZ ;  /* 0x000001b317027824 */ /* 0x000fe400078e02ff */
[----:B------:R-:W-:-:S03]  /*1900*/  IMAD.WIDE.U32 R22, R3, 0x1b3, RZ ;  /* 0x000001b303167825 */ /* 0x000fc600078e00ff */
[----:B------:R-:W-:-:S05]  /*1910*/  LEA R3, R3, R2, 0x8 ;  /* 0x0000000203037211 */ /* 0x000fca00078e40ff */
[----:B------:R-:W-:-:S07]  /*1920*/  IMAD.IADD R23, R23, 0x1, R3 ;  /* 0x0000000117177824 */ /* 0x000fce00078e0203 */
.L_x_21:
[----:B------:R-:W-:Y:S05]  /*1930*/  @!P1 BRA `(.L_x_17) ;  /* 0x0000000000309947 */ /* 0x000fea0003800000 */
[----:B------:R-:W-:Y:S01]  /*1940*/  IMAD R26, R26, 0x4, R1 ;  /* 0x000000041a1a7824 */ /* 0x000fe200078e0201 */
[----:B------:R-:W-:-:S07]  /*1950*/  IADD3 R4, PT, PT, -R4, RZ, RZ ;  /* 0x000000ff04047210 */ /* 0x000fce0007ffe1ff */
.L_x_22:
[----:B------:R2:W3:Y:S01]  /*1960*/  LDL R3, [R26] ;  /* 0x000000001a037983 */ /* 0x0004e20000100800 */
[----:B------:R-:W-:Y:S01]  /*1970*/  IADD3 R4, PT, PT, R4, 0x1, RZ ;  /* 0x0000000104047810 */ /* 0x000fe20007ffe0ff */
[----:B------:R-:W-:-:S03]  /*1980*/  IMAD R2, R23, 0x1b3, RZ ;  /* 0x000001b317027824 */ /* 0x000fc600078e02ff */
[----:B------:R-:W-:Y:S02]  /*1990*/  ISETP.NE.AND P0, PT, R4, RZ, PT ;  /* 0x000000ff0400720c */ /* 0x000fe40003f05270 */
[----:B--2---:R-:W-:Y:S02]  /*19a0*/  IADD3 R26, PT, PT, R26, 0x4, RZ ;  /* 0x000000041a1a7810 */ /* 0x004fe40007ffe0ff */
[----:B---3--:R-:W-:-:S05]  /*19b0*/  LOP3.LUT R3, R22, R3, RZ, 0x3c, !PT ;  /* 0x0000000316037212 */ /* 0x008fca00078e3cff */
[----:B------:R-:W-:-:S04]  /*19c0*/  IMAD.WIDE.U32 R22, R3, 0x1b3, RZ ;  /* 0x000001b303167825 */ /* 0x000fc800078e00ff */
[----:B------:R-:W-:-:S05]  /*19d0*/  IMAD R3, R3, 0x100, R2 ;  /* 0x0000010003037824 */ /* 0x000fca00078e0202 */
[----:B------:R-:W-:Y:S01]  /*19e0*/  IADD3 R23, PT, PT, R23, R3, RZ ;  /* 0x0000000317177210 */ /* 0x000fe20007ffe0ff */
[----:B------:R-:W-:Y:S06]  /*19f0*/  @P0 BRA `(.L_x_22) ;  /* 0xfffffffc00d80947 */ /* 0x000fec000383ffff */
.L_x_17:
[----:B------:R-:W2:Y:S01]  /*1a00*/  LDC.64 R2, c[0x0][0x3a0] ;  /* 0x0000e800ff027b82 */ /* 0x000ea20000000a00 */
[----:B0-----:R-:W-:Y:S01]  /*1a10*/  SHF.R.U32.HI R7, RZ, 0x1c, R23 ;  /* 0x0000001cff077819 */ /* 0x001fe20000011617 */
[----:B------:R-:W-:Y:S01]  /*1a20*/  IMAD R5, R5, UR6, R0 ;  /* 0x0000000605057c24 */ /* 0x000fe2000f8e0200 */
[----:B------:R-:W-:Y:S02]  /*1a30*/  LOP3.LUT R23, R23, 0xfffffff, RZ, 0xc0, !PT ;  /* 0x0fffffff17177812 */ /* 0x000fe400078ec0ff */
[----:B------:R-:W-:Y:S01]  /*1a40*/  LOP3.LUT R22, R7, R22, RZ, 0x3c, !PT ;  /* 0x0000001607167212 */ /* 0x000fe200078e3cff */
[----:B--2---:R-:W-:-:S05]  /*1a50*/  IMAD.WIDE R2, R5, 0x8, R2 ;  /* 0x0000000805027825 */ /* 0x004fca00078e0202 */
[----:B------:R-:W-:Y:S01]  /*1a60*/  STG.E.64 desc[UR4][R2.64], R22 ;  /* 0x0000001602007986 */ /* 0x000fe2000c101b04 */
[----:B------:R-:W-:Y:S05]  /*1a70*/  EXIT ;  /* 0x000000000000794d */ /* 0x000fea0003800000 */
.L_x_23:
        /* <DEDUP_REMOVED lines=16> */
.L_x_32:


//--------------------- .text._Z11hash_kerneliiPKiPl --------------------------
	.section	.text._Z11hash_kerneliiPKiPl,"ax",@progbits
	.align	128
        .global         _Z11hash_kerneliiPKiPl
        .type           _Z11hash_kerneliiPKiPl,@function
        .size           _Z11hash_kerneliiPKiPl,(.L_x_33 - _Z11hash_kerneliiPKiPl)
        .other          _Z11hash_kerneliiPKiPl,@"STO_CUDA_ENTRY STV_DEFAULT"
_Z11hash_kerneliiPKiPl:
.text._Z11hash_kerneliiPKiPl:
[----:B------:R-:W-:Y:S01]  /*0000*/  LDC R1, c[0x0][0x37c] ;  /* 0x0000df00ff017b82 */ /* 0x000fe20000000800 */
[----:B------:R-:W0:Y:S01]  /*0010*/  S2R R0, SR_CTAID.X ;  /* 0x0000000000007919 */ /* 0x000e220000002500 */
[----:B------:R-:W0:Y:S01]  /*0020*/  LDCU UR4, c[0x0][0x360] ;  /* 0x00006c00ff0477ac */ /* 0x000e220008000800 */
[----:B------:R-:W0:Y:S01]  /*0030*/  S2R R3, SR_TID.X ;  /* 0x0000000000037919 */ /* 0x000e220000002100 */
[----:B------:R-:W1:Y:S01]  /*0040*/  LDCU UR5, c[0x0][0x380] ;  /* 0x00007000ff0577ac */ /* 0x000e620008000800 */
[----:B0-----:R-:W-:-:S05]  /*0050*/  IMAD R0, R0, UR4, R3 ;  /* 0x0000000400007c24 */ /* 0x001fca000f8e0203 */
[----:B-1----:R-:W-:-:S13]  /*0060*/  ISETP.GE.AND P0, PT, R0, UR5, PT ;  /* 0x0000000500007c0c */ /* 0x002fda000bf06270 */
[----:B------:R-:W-:Y:S05]  /*0070*/  @P0 EXIT ;  /* 0x000000000000094d */ /* 0x000fea0003800000 */
[----:B------:R-:W0:Y:S01]  /*0080*/  LDCU UR5, c[0x0][0x384] ;  /* 0x00007080ff0577ac */ /* 0x000e220008000800 */
[----:B------:R-:W-:Y:S02]  /*0090*/  HFMA2 R4, -RZ, RZ, -6.306171417236328125e-05, 0.01395416259765625 ;  /* 0x84222325ff047431 */ /* 0x000fe400000001ff */
[----:B------:R-:W-:Y:S01]  /*00a0*/  IMAD.MOV.U32 R5, RZ, RZ, -0x340d631c ;  /* 0xcbf29ce4ff057424 */ /* 0x000fe200078e00ff */
[----:B------:R-:W1:Y:S01]  /*00b0*/  LDCU.64 UR8, c[0x0][0x358] ;  /* 0x00006b00ff0877ac */ /* 0x000e620008000a00 */
[----:B0-----:R-:W-:-:S09]  /*00c0*/  UISETP.GE.AND UP0, UPT, UR5, 0x1, UPT ;  /* 0x000000010500788c */ /* 0x001fd2000bf06270 */
[----:B-1----:R-:W-:Y:S05]  /*00d0*/  BRA.U !UP0, `(.L_x_24) ;  /* 0x0000000d08a07547 */ /* 0x002fea000b800000 */
[----:B------:R-:W-:Y:S02]  /*00e0*/  UISETP.GE.U32.AND UP1, UPT, UR5, 0x10, UPT ;  /* 0x000000100500788c */ /* 0x000fe4000bf26070 */
[----:B------:R-:W-:Y:S01]  /*00f0*/  IMAD R6, R0, UR5, RZ ;  /* 0x0000000500067c24 */ /* 0x000fe2000f8e02ff */
[----:B------:R-:W-:Y:S01]  /*0100*/  ULOP3.LUT UR6, UR5, 0xf, URZ, 0xc0, !UPT ;  /* 0x0000000f05067892 */ /* 0x000fe2000f8ec0ff */
[----:B------:R-:W-:Y:S01]  /*0110*/  MOV R4, 0x84222325 ;  /* 0x8422232500047802 */ /* 0x000fe20000000f00 */
[----:B------:R-:W-:Y:S01]  /*0120*/  IMAD.MOV.U32 R5, RZ, RZ, -0x340d631c ;  /* 0xcbf29ce4ff057424 */ /* 0x000fe200078e00ff */
[----:B------:R-:W-:Y:S01]  /*0130*/  UMOV UR4, URZ ;  /* 0x000000ff00047c82 */ /* 0x000fe20008000000 */
[----:B------:R-:W-:Y:S01]  /*0140*/  SHF.R.S32.HI R7, RZ, 0x1f, R6 ;  /* 0x0000001fff077819 */ /* 0x000fe20000011406 */
[----:B------:R-:W-:Y:S01]  /*0150*/  UISETP.NE.AND UP0, UPT, UR6, URZ, UPT ;  /* 0x000000ff0600728c */ /* 0x000fe2000bf05270 */
[----:B------:R-:W-:Y:S10]  /*0160*/  BRA.U !UP1, `(.L_x_25) ;  /* 0x0000000509b87547 */ /* 0x000ff4000b800000 */
[----:B------:R-:W0:Y:S01]  /*0170*/  LDCU.64 UR10, c[0x0][0x388] ;  /* 0x00007100ff0a77ac */ /* 0x000e220008000a00 */
[----:B------:R-:W-:Y:S01]  /*0180*/  MOV R4, 0x84222325 ;  /* 0x8422232500047802 */ /* 0x000fe20000000f00 */
[----:B------:R-:W-:Y:S01]  /*0190*/  IMAD.MOV.U32 R5, RZ, RZ, -0x340d631c ;  /* 0xcbf29ce4ff057424 */ /* 0x000fe200078e00ff */
[----:B------:R-:W-:-:S04]  /*01a0*/  ULOP3.LUT UR4, UR5, 0x7ffffff0, URZ, 0xc0, !UPT ;  /* 0x7ffffff005047892 */ /* 0x000fc8000f8ec0ff */
[----:B------:R-:W-:Y:S01]  /*01b0*/  UIADD3 UR7, UPT, UPT, -UR4, URZ, URZ ;  /* 0x000000ff04077290 */ /* 0x000fe2000fffe1ff */
[----:B0-----:R-:W-:-:S04]  /*01c0*/  LEA R2, P0, R6, UR10, 0x2 ;  /* 0x0000000a06027c11 */ /* 0x001fc8000f8010ff */
[----:B------:R-:W-:Y:S02]  /*01d0*/  IADD3 R2, P1, PT, R2, 0x20, RZ ;  /* 0x0000002002027810 */ /* 0x000fe40007f3e0ff */
[----:B------:R-:W-:-:S04]  /*01e0*/  LEA.HI.X R3, R6, UR11, R7, 0x2, P0 ;  /* 0x0000000b06037c11 */ /* 0x000fc800080f1407 */
[----:B------:R-:W-:-:S07]  /*01f0*/  IADD3.X R3, PT, PT, RZ, R3, RZ, P1, !PT ;  /* 0x00000003ff037210 */ /* 0x000fce0000ffe4ff */
.L_x_26:
[----:B------:R-:W2:Y:S04]  /*0200*/  LDG.E.CONSTANT R27, desc[UR8][R2.64+-0x20] ;  /* 0xffffe008021b7981 */ /* 0x000ea8000c1e9900 */
[----:B------:R-:W3:Y:S04]  /*0210*/  LDG.E.CONSTANT R29, desc[UR8][R2.64+-0x1c] ;  /* 0xffffe408021d7981 */ /* 0x000ee8000c1e9900 */
[----:B------:R-:W4:Y:S04]  /*0220*/  LDG.E.CONSTANT R25, desc[UR8][R2.64+-0x18] ;  /* 0xffffe80802197981 */ /* 0x000f28000c1e9900 */
[----:B------:R-:W5:Y:S04]  /*0230*/  LDG.E.CONSTANT R23, desc[UR8][R2.64+-0x14] ;  /* 0xffffec0802177981 */ /* 0x000f68000c1e9900 */
        /* <DEDUP_REMOVED lines=11> */
[----:B------:R0:W5:Y:S01]  /*02f0*/  LDG.E.CONSTANT R17, desc[UR8][R2.64+0x1c] ;  /* 0x00001c0802117981 */ /* 0x000162000c1e9900 */
[----:B------:R-:W-:Y:S01]  /*0300*/  IMAD R18, R5, 0x1b3, RZ ;  /* 0x000001b305127824 */ /* 0x000fe200078e02ff */
[----:B------:R-:W-:-:S04]  /*0310*/  UIADD3 UR7, UPT, UPT, UR7, 0x10, URZ ;  /* 0x0000001007077890 */ /* 0x000fc8000fffe0ff */
[----:B------:R-:W-:Y:S01]  /*0320*/  UISETP.NE.AND UP1, UPT, UR7, URZ, UPT ;  /* 0x000000ff0700728c */ /* 0x000fe2000bf25270 */
[----:B0-----:R-:W-:-:S05]  /*0330*/  IADD3 R2, P0, PT, R2, 0x40, RZ ;  /* 0x0000004002027810 */ /* 0x001fca0007f1e0ff */
[----:B------:R-:W-:Y:S01]  /*0340*/  IMAD.X R3, RZ, RZ, R3, P0 ;  /* 0x000000ffff037224 */ /* 0x000fe200000e0603 */
[----:B--2---:R-:W-:-:S05]  /*0350*/  LOP3.LUT R27, R4, R27, RZ, 0x3c, !PT ;  /* 0x0000001b041b7212 */ /* 0x004fca00078e3cff */
[----:B------:R-:W-:-:S04]  /*0360*/  IMAD.WIDE.U32 R4, R27, 0x1b3, RZ ;  /* 0x000001b31b047825 */ /* 0x000fc800078e00ff */
[----:B------:R-:W-:Y:S01]  /*0370*/  IMAD R27, R27, 0x100, R18 ;  /* 0x000001001b1b7824 */ /* 0x000fe200078e0212 */
[----:B---3--:R-:W-:-:S04]  /*0380*/  LOP3.LUT R29, R4, R29, RZ, 0x3c, !PT ;  /* 0x0000001d041d7212 */ /* 0x008fc800078e3cff */
        /* <DEDUP_REMOVED lines=72> */
[----:B------:R-:W-:-:S03]  /*0810*/  IMAD.WIDE.U32 R4, R17, 0x1b3, RZ ;  /* 0x000001b311047825 */ /* 0x000fc600078e00ff */
[----:B------:R-:W-:-:S04]  /*0820*/  LEA R17, R17, R8, 0x8 ;  /* 0x0000000811117211 */ /* 0x000fc800078e40ff */
[----:B------:R-:W-:Y:S01]  /*0830*/  IADD3 R5, PT, PT, R5, R17, RZ ;  /* 0x0000001105057210 */ /* 0x000fe20007ffe0ff */
[----:B------:R-:W-:Y:S06]  /*0840*/  BRA.U UP1, `(.L_x_26) ;  /* 0xfffffff9016c7547 */ /* 0x000fec000b83ffff */
.L_x_25:
[----:B------:R-:W-:Y:S05]  /*0850*/  BRA.U !UP0, `(.L_x_24) ;  /* 0x0000000508c07547 */ /* 0x000fea000b800000 */
[----:B------:R-:W-:Y:S02]  /*0860*/  UISETP.GE.U32.AND UP0, UPT, UR6, 0x8, UPT ;  /* 0x000000080600788c */ /* 0x000fe4000bf06070 */
[----:B------:R-:W-:-:S04]  /*0870*/  ULOP3.LUT UR7, UR5, 0x7, URZ, 0xc0, !UPT ;  /* 0x0000000705077892 */ /* 0x000fc8000f8ec0ff */
[----:B------:R-:W-:-:S03]  /*0880*/  UISETP.NE.AND UP1, UPT, UR7, URZ, UPT ;  /* 0x000000ff0700728c */ /* 0x000fc6000bf25270 */
[----:B------:R-:W-:Y:S08]  /*0890*/  BRA.U !UP0, `(.L_x_27) ;  /* 0x0000000108d87547 */ /* 0x000ff0000b800000 */
[----:B------:R-:W0:Y:S01]  /*08a0*/  LDCU.64 UR10, c[0x0][0x388] ;  /* 0x00007100ff0a77ac */ /* 0x000e220008000a00 */
[----:B------:R-:W-:-:S04]  /*08b0*/  IADD3 R2, P0, PT, R6, UR4, RZ ;  /* 0x0000000406027c10 */ /* 0x000fc8000ff1e0ff */
[----:B------:R-:W-:Y:S02]  /*08c0*/  IADD3.X R3, PT, PT, RZ, R7, RZ, P0, !PT ;  /* 0x00000007ff037210 */ /* 0x000fe400007fe4ff */
[----:B0-----:R-:W-:-:S04]  /*08d0*/  LEA R10, P0, R2, UR10, 0x2 ;  /* 0x0000000a020a7c11 */ /* 0x001fc8000f8010ff */
[----:B------:R-:W-:-:S05]  /*08e0*/  LEA.HI.X R11, R2, UR11, R3, 0x2, P0 ;  /* 0x0000000b020b7c11 */ /* 0x000fca00080f1403 */
[----:B------:R-:W2:Y:S04]  /*08f0*/  LDG.E.CONSTANT R13, desc[UR8][R10.64] ;  /* 0x000000080a0d7981 */ /* 0x000ea8000c1e9900 */
[----:B------:R-:W3:Y:S04]  /*0900*/  LDG.E.CONSTANT R15, desc[UR8][R10.64+0x4] ;  /* 0x000004080a0f7981 */ /* 0x000ee8000c1e9900 */
[----:B------:R-:W4:Y:S04]  /*0910*/  LDG.E.CONSTANT R17, desc[UR8][R10.64+0x8] ;  /* 0x000008080a117981 */ /* 0x000f28000c1e9900 */
[----:B------:R-:W5:Y:S04]  /*0920*/  LDG.E.CONSTANT R12, desc[UR8][R10.64+0xc] ;  /* 0x00000c080a0c7981 */ /* 0x000f68000c1e9900 */
[----:B------:R-:W5:Y:S04]  /*0930*/  LDG.E.CONSTANT R9, desc[UR8][R10.64+0x10] ;  /* 0x000010080a097981 */ /* 0x000f68000c1e9900 */
[----:B------:R-:W5:Y:S04]  /*0940*/  LDG.E.CONSTANT R8, desc[UR8][R10.64+0x14] ;  /* 0x000014080a087981 */ /* 0x000f68000c1e9900 */
[----:B------:R-:W5:Y:S04]  /*0950*/  LDG.E.CONSTANT R3, desc[UR8][R10.64+0x18] ;  /* 0x000018080a037981 */ /* 0x000f68000c1e9900 */
[----:B------:R0:W5:Y:S01]  /*0960*/  LDG.E.CONSTANT R2, desc[UR8][R10.64+0x1c] ;  /* 0x00001c080a027981 */ /* 0x000162000c1e9900 */
[----:B------:R-:W-:Y:S01]  /*0970*/  IMAD R14, R5, 0x1b3, RZ ;  /* 0x000001b3050e7824 */ /* 0x000fe200078e02ff */
[----:B------:R-:W-:Y:S01]  /*0980*/  UIADD3 UR4, UPT, UPT, UR4, 0x8, URZ ;  /* 0x0000000804047890 */ /* 0x000fe2000fffe0ff */
[----:B--2---:R-:W-:-:S05]  /*0990*/  LOP3.LUT R13, R4, R13, RZ, 0x3c, !PT ;  /* 0x0000000d040d7212 */ /* 0x004fca00078e3cff */
[----:B------:R-:W-:-:S04]  /*09a0*/  IMAD.WIDE.U32 R4, R13, 0x1b3, RZ ;  /* 0x000001b30d047825 */ /* 0x000fc800078e00ff */
[----:B------:R-:W-:Y:S01]  /*09b0*/  IMAD R13, R13, 0x100, R14 ;  /* 0x000001000d0d7824 */ /* 0x000fe200078e020e */
[----:B---3--:R-:W-:-:S04]  /*09c0*/  LOP3.LUT R15, R4, R15, RZ, 0x3c, !PT ;  /* 0x0000000f040f7212 */ /* 0x008fc800078e3cff */
[----:B------:R-:W-:-:S05]  /*09d0*/  IADD3 R5, PT, PT, R5, R13, RZ ;  /* 0x0000000d05057210 */ /* 0x000fca0007ffe0ff */
[----:B------:R-:W-:Y:S02]  /*09e0*/  IMAD R14, R5, 0x1b3, RZ ;  /* 0x000001b3050e7824 */ /* 0x000fe400078e02ff */
[----:B------:R-:W-:-:S03]  /*09f0*/  IMAD.WIDE.U32 R4, R15, 0x1b3, RZ ;  /* 0x000001b30f047825 */ /* 0x000fc600078e00ff */
[----:B------:R-:W-:Y:S02]  /*0a00*/  LEA R15, R15, R14, 0x8 ;  /* 0x0000000e0f0f7211 */ /* 0x000fe400078e40ff */
[----:B----4-:R-:W-:-:S03]  /*0a10*/  LOP3.LUT R17, R4, R17, RZ, 0x3c, !PT ;  /* 0x0000001104117212 */ /* 0x010fc600078e3cff */
[----:B------:R-:W-:-:S04]  /*0a20*/  IMAD.IADD R5, R5, 0x1, R15 ;  /* 0x0000000105057824 */ /* 0x000fc800078e020f */
[----:B0-----:R-:W-:Y:S02]  /*0a30*/  IMAD R10, R5, 0x1b3, RZ ;  /* 0x000001b3050a7824 */ /* 0x001fe400078e02ff */
[----:B------:R-:W-:-:S03]  /*0a40*/  IMAD.WIDE.U32 R4, R17, 0x1b3, RZ ;  /* 0x000001b311047825 */ /* 0x000fc600078e00ff */
[----:B------:R-:W-:Y:S02]  /*0a50*/  LEA R17, R17, R10, 0x8 ;  /* 0x0000000a11117211 */ /* 0x000fe400078e40ff */
[----:B-----5:R-:W-:Y:S02]  /*0a60*/  LOP3.LUT R12, R4, R12, RZ, 0x3c, !PT ;  /* 0x0000000c040c7212 */ /* 0x020fe400078e3cff */
        /* <DEDUP_REMOVED lines=14> */
[----:B------:R-:W-:Y:S02]  /*0b50*/  LOP3.LUT R3, R4, R3, RZ, 0x3c, !PT ;  /* 0x0000000304037212 */ /* 0x000fe400078e3cff */
[----:B------:R-:W-:-:S05]  /*0b60*/  IADD3 R5, PT, PT, R5, R9, RZ ;  /* 0x0000000905057210 */ /* 0x000fca0007ffe0ff */
[----:B------:R-:W-:Y:S02]  /*0b70*/  IMAD R8, R5, 0x1b3, RZ ;  /* 0x000001b305087824 */ /* 0x000fe400078e02ff */
[----:B------:R-:W-:-:S04]  /*0b80*/  IMAD.WIDE.U32 R4, R3, 0x1b3, RZ ;  /* 0x000001b303047825 */ /* 0x000fc800078e00ff */
[----:B------:R-:W-:Y:S01]  /*0b90*/  IMAD R3, R3, 0x100, R8 ;  /* 0x0000010003037824 */ /* 0x000fe200078e0208 */
[----:B------:R-:W-:-:S04]  /*0ba0*/  LOP3.LUT R2, R4, R2, RZ, 0x3c, !PT ;  /* 0x0000000204027212 */ /* 0x000fc800078e3cff */
[----:B------:R-:W-:Y:S01]  /*0bb0*/  IADD3 R3, PT, PT, R5, R3, RZ ;  /* 0x0000000305037210 */ /* 0x000fe20007ffe0ff */
[----:B------:R-:W-:-:S04]  /*0bc0*/  IMAD.WIDE.U32 R4, R2, 0x1b3, RZ ;  /* 0x000001b302047825 */ /* 0x000fc800078e00ff */
[----:B------:R-:W-:-:S05]  /*0bd0*/  IMAD R3, R3, 0x1b3, RZ ;  /* 0x000001b303037824 */ /* 0x000fca00078e02ff */
[----:B------:R-:W-:-:S05]  /*0be0*/  LEA R3, R2, R3, 0x8 ;  /* 0x0000000302037211 */ /* 0x000fca00078e40ff */
[----:B------:R-:W-:-:S07]  /*0bf0*/  IMAD.IADD R5, R5, 0x1, R3 ;  /* 0x0000000105057824 */ /* 0x000fce00078e0203 */
.L_x_27:
        /* <DEDUP_REMOVED lines=13> */
[----:B------:R0:W5:Y:S01]  /*0cd0*/  LDG.E.CONSTANT R15, desc[UR8][R2.64+0xc] ;  /* 0x00000c08020f7981 */ /* 0x000162000c1e9900 */
[----:B------:R-:W-:Y:S01]  /*0ce0*/  IMAD R8, R5, 0x1b3, RZ ;  /* 0x000001b305087824 */ /* 0x000fe200078e02ff */
[----:B------:R-:W-:Y:S01]  /*0cf0*/  UIADD3 UR4, UPT, UPT, UR4, 0x4, URZ ;  /* 0x0000000404047890 */ /* 0x000fe2000fffe0ff */
[----:B--2---:R-:W-:-:S05]  /*0d00*/  LOP3.LUT R9, R4, R9, RZ, 0x3c, !PT ;  /* 0x0000000904097212 */ /* 0x004fca00078e3cff */
[C---:B------:R-:W-:Y:S01]  /*0d10*/  IMAD.WIDE.U32 R4, R9.reuse, 0x1b3, RZ ;  /* 0x000001b309047825 */ /* 0x040fe200078e00ff */
[----:B------:R-:W-:Y:S02]  /*0d20*/  LEA R9, R9, R8, 0x8 ;  /* 0x0000000809097211 */ /* 0x000fe400078e40ff */
[----:B---3--:R-:W-:-:S03]  /*0d30*/  LOP3.LUT R11, R4, R11, RZ, 0x3c, !PT ;  /* 0x0000000b040b7212 */ /* 0x008fc600078e3cff */
[----:B------:R-:W-:-:S04]  /*0d40*/  IMAD.IADD R9, R5, 0x1, R9 ;  /* 0x0000000105097824 */ /* 0x000fc800078e0209 */
[----:B------:R-:W-:Y:S02]  /*0d50*/  IMAD R8, R9, 0x1b3, RZ ;  /* 0x000001b309087824 */ /* 0x000fe400078e02ff */
[----:B------:R-:W-:-:S03]  /*0d60*/  IMAD.WIDE.U32 R4, R11, 0x1b3, RZ ;  /* 0x000001b30b047825 */ /* 0x000fc600078e00ff */
[----:B------:R-:W-:Y:S02]  /*0d70*/  LEA R11, R11, R8, 0x8 ;  /* 0x000000080b0b7211 */ /* 0x000fe400078e40ff */
[----:B----4-:R-:W-:Y:S02]  /*0d80*/  LOP3.LUT R13, R4, R13, RZ, 0x3c, !PT ;  /* 0x0000000d040d7212 */ /* 0x010fe400078e3cff */
[----:B------:R-:W-:-:S03]  /*0d90*/  IADD3 R11, PT, PT, R5, R11, RZ ;  /* 0x0000000b050b7210 */ /* 0x000fc60007ffe0ff */
[----:B0-----:R-:W-:-:S04]  /*0da0*/  IMAD.WIDE.U32 R2, R13, 0x1b3, RZ ;  /* 0x000001b30d027825 */ /* 0x001fc800078e00ff */
[----:B------:R-:W-:Y:S01]  /*0db0*/  IMAD R4, R11, 0x1b3, RZ ;  /* 0x000001b30b047824 */ /* 0x000fe200078e02ff */
[----:B-----5:R-:W-:-:S03]  /*0dc0*/  LOP3.LUT R15, R2, R15, RZ, 0x3c, !PT ;  /* 0x0000000f020f7212 */ /* 0x020fc600078e3cff */
[----:B------:R-:W-:Y:S02]  /*0dd0*/  IMAD R13, R13, 0x100, R4 ;  /* 0x000001000d0d7824 */ /* 0x000fe400078e0204 */
[----:B------:R-:W-:-:S03]  /*0de0*/  IMAD.WIDE.U32 R4, R15, 0x1b3, RZ ;  /* 0x000001b30f047825 */ /* 0x000fc600078e00ff */
[----:B------:R-:W-:-:S05]  /*0df0*/  IADD3 R13, PT, PT, R3, R13, RZ ;  /* 0x0000000d030d7210 */ /* 0x000fca0007ffe0ff */
[----:B------:R-:W-:-:S05]  /*0e00*/  IMAD R2, R13, 0x1b3, RZ ;  /* 0x000001b30d027824 */ /* 0x000fca00078e02ff */
[----:B------:R-:W-:-:S05]  /*0e10*/  LEA R15, R15, R2, 0x8 ;  /* 0x000000020f0f7211 */ /* 0x000fca00078e40ff */
[----:B------:R-:W-:-:S07]  /*0e20*/  IMAD.IADD R5, R5, 0x1, R15 ;  /* 0x0000000105057824 */ /* 0x000fce00078e020f */
.L_x_28:
[----:B------:R-:W-:Y:S05]  /*0e30*/  BRA.U !UP1, `(.L_x_24) ;  /* 0x0000000109487547 */ /* 0x000fea000b800000 */
[----:B------:R-:W0:Y:S01]  /*0e40*/  LDCU.64 UR6, c[0x0][0x388] ;  /* 0x00007100ff0677ac */ /* 0x000e220008000a00 */
[----:B------:R-:W-:Y:S01]  /*0e50*/  IADD3 R6, P0, PT, R6, UR4, RZ ;  /* 0x0000000406067c10 */ /* 0x000fe2000ff1e0ff */
[----:B------:R-:W-:-:S03]  /*0e60*/  UIADD3 UR5, UPT, UPT, -UR5, URZ, URZ ;  /* 0x000000ff05057290 */ /* 0x000fc6000fffe1ff */
[----:B------:R-:W-:Y:S02]  /*0e70*/  IADD3.X R7, PT, PT, RZ, R7, RZ, P0, !PT ;  /* 0x00000007ff077210 */ /* 0x000fe400007fe4ff */
[----:B0-----:R-:W-:-:S04]  /*0e80*/  LEA R2, P1, R6, UR6, 0x2 ;  /* 0x0000000606027c11 */ /* 0x001fc8000f8210ff */
[----:B------:R-:W-:-:S09]  /*0e90*/  LEA.HI.X R7, R6, UR7, R7, 0x2, P1 ;  /* 0x0000000706077c11 */ /* 0x000fd200088f1407 */
.L_x_29:
[----:B------:R-:W-:-:S06]  /*0ea0*/  MOV R3, R7 ;  /* 0x0000000700037202 */ /* 0x000fcc0000000f00 */
[----:B------:R0:W2:Y:S01]  /*0eb0*/  LDG.E.CONSTANT R3, desc[UR8][R2.64] ;  /* 0x0000000802037981 */ /* 0x0000a2000c1e9900 */
[----:B------:R-:W-:Y:S01]  /*0ec0*/  UIADD3 UR5, UPT, UPT, UR5, 0x1, URZ ;  /* 0x0000000105057890 */ /* 0x000fe2000fffe0ff */
[----:B------:R-:W-:-:S03]  /*0ed0*/  IMAD R9, R5, 0x1b3, RZ ;  /* 0x000001b305097824 */ /* 0x000fc600078e02ff */
[----:B------:R-:W-:Y:S01]  /*0ee0*/  UISETP.NE.AND UP0, UPT, UR5, URZ, UPT ;  /* 0x000000ff0500728c */ /* 0x000fe2000bf05270 */
[----:B0-----:R-:W-:-:S04]  /*0ef0*/  IADD3 R2, P0, PT, R2, 0x4, RZ ;  /* 0x0000000402027810 */ /* 0x001fc80007f1e0ff */
[----:B------:R-:W-:Y:S02]  /*0f00*/  IADD3.X R7, PT, PT, RZ, R7, RZ, P0, !PT ;  /* 0x00000007ff077210 */ /* 0x000fe400007fe4ff */
[----:B--2---:R-:W-:-:S05]  /*0f10*/  LOP3.LUT R4, R4, R3, RZ, 0x3c, !PT ;  /* 0x0000000304047212 */ /* 0x004fca00078e3cff */
[C---:B------:R-:W-:Y:S02]  /*0f20*/  IMAD R9, R4.reuse, 0x100, R9 ;  /* 0x0000010004097824 */ /* 0x040fe400078e0209 */
[----:B------:R-:W-:-:S05]  /*0f30*/  IMAD.WIDE.U32 R4, R4, 0x1b3, RZ ;  /* 0x000001b304047825 */ /* 0x000fca00078e00ff */
[----:B------:R-:W-:Y:S01]  /*0f40*/  IADD3 R5, PT, PT, R5, R9, RZ ;  /* 0x0000000905057210 */ /* 0x000fe20007ffe0ff */
[----:B------:R-:W-:Y:S06]  /*0f50*/  BRA.U UP0, `(.L_x_29) ;  /* 0xfffffffd00d07547 */ /* 0x000fec000b83ffff */
.L_x_24:
[----:B------:R-:W0:Y:S01]  /*0f60*/  LDC.64 R2, c[0x0][0x390] ;  /* 0x0000e400ff027b82 */ /* 0x000e220000000a00 */
[----:B------:R-:W-:Y:S02]  /*0f70*/  SHF.R.U32.HI R7, RZ, 0x1c, R5 ;  /* 0x0000001cff077819 */ /* 0x000fe40000011605 */
[----:B------:R-:W-:Y:S02]  /*0f80*/  LOP3.LUT R5, R5, 0xfffffff, RZ, 0xc0, !PT ;  /* 0x0fffffff05057812 */ /* 0x000fe400078ec0ff */
[----:B------:R-:W-:Y:S01]  /*0f90*/  LOP3.LUT R4, R7, R4, RZ, 0x3c, !PT ;  /* 0x0000000407047212 */ /* 0x000fe200078e3cff */
[----:B0-----:R-:W-:-:S05]  /*0fa0*/  IMAD.WIDE R2, R0, 0x8, R2 ;  /* 0x0000000800027825 */ /* 0x001fca00078e0202 */
[----:B------:R-:W-:Y:S01]  /*0fb0*/  STG.E.64 desc[UR8][R2.64], R4 ;  /* 0x0000000402007986 */ /* 0x000fe2000c101b08 */
[----:B------:R-:W-:Y:S05]  /*0fc0*/  EXIT ;  /* 0x000000000000794d */ /* 0x000fea0003800000 */
.L_x_30:
        /* <DEDUP_REMOVED lines=11> */
.L_x_33:


//--------------------- .nv.shared.reserved.0     --------------------------
	.section	.nv.shared.reserved.0,"aw",@nobits
	.weak		__nv_reservedSMEM_offset_0_alias
	.size		__nv_reservedSMEM_offset_0_alias, 0, 64
	.other		__nv_reservedSMEM_offset_0_alias,@"STO_CUDA_RESERVED_SHARED STV_DEFAULT"
__nv_reservedSMEM_offset_0_alias:
	.zero		0
	.zero		64


//--------------------- .nv.constant0._Z25deform_kernel_hash_kerneliiiPKiS0_Pl --------------------------
	.section	.nv.constant0._Z25deform_kernel_hash_kerneliiiPKiS0_Pl,"a",@progbits
	.sectionflags	@""
	.align	4
.nv.constant0._Z25deform_kernel_hash_kerneliiiPKiS0_Pl:
	.zero		936


//--------------------- .nv.constant0._Z18kernel_hash_kerneliiiPKiS0_Pl --------------------------
	.section	.nv.constant0._Z18kernel_hash_kerneliiiPKiS0_Pl,"a",@progbits
	.sectionflags	@""
	.align	4
.nv.constant0._Z18kernel_hash_kerneliiiPKiS0_Pl:
	.zero		936


//--------------------- .nv.constant0._Z11hash_kerneliiPKiPl --------------------------
	.section	.nv.constant0._Z11hash_kerneliiPKiPl,"a",@progbits
	.sectionflags	@""
	.align	4
.nv.constant0._Z11hash_kerneliiPKiPl:
	.zero		920


//--------------------- SYMBOLS --------------------------

	.type		.nv.reservedSmem.offset0,@object
	.size		.nv.reservedSmem.offset0,0x4
